	.headerflags	@"EF_CUDA_TEXMODE_UNIFIED EF_CUDA_64BIT_ADDRESS EF_CUDA_ACCELERATORS EF_CUDA_SM90 EF_CUDA_VIRTUAL_SM(EF_CUDA_SM90)"
	.elftype	@"ET_EXEC"


//--------------------- .nv.info                  --------------------------
	.section	.nv.info,"",@"SHT_CUDA_INFO"
	.align	4


	//----- nvinfo : EIATTR_REGCOUNT
	.align		4
        /*0000*/ 	.byte	0x04, 0x2f
        /*0002*/ 	.short	(.L_1 - .L_0)
	.align		4
.L_0:
        /*0004*/ 	.word	index@(triton_poi_fused_cat_19)
        /*0008*/ 	.word	0x00000028


	//----- nvinfo : EIATTR_MIN_STACK_SIZE
	.align		4
.L_1:
        /*000c*/ 	.byte	0x04, 0x12
        /*000e*/ 	.short	(.L_3 - .L_2)
	.align		4
.L_2:
        /*0010*/ 	.word	index@(triton_poi_fused_cat_19)
        /*0014*/ 	.word	0x00000000


	//----- nvinfo : EIATTR_FRAME_SIZE
	.align		4
.L_3:
        /*0018*/ 	.byte	0x04, 0x11
        /*001a*/ 	.short	(.L_5 - .L_4)
	.align		4
.L_4:
        /*001c*/ 	.word	index@(triton_poi_fused_cat_19)
        /*0020*/ 	.word	0x00000000


	//----- nvinfo : EIATTR_MIN_STACK_SIZE
	.align		4
.L_5:
        /*0024*/ 	.byte	0x04, 0x12
        /*0026*/ 	.short	(.L_7 - .L_6)
	.align		4
.L_6:
        /*0028*/ 	.word	index@(triton_poi_fused_cat_19)
        /*002c*/ 	.word	0x00000000
.L_7:


//--------------------- .nv.info.triton_poi_fused_cat_19 --------------------------
	.section	.nv.info.triton_poi_fused_cat_19,"",@"SHT_CUDA_INFO"
	.sectionflags	@""
	.align	4


	//----- nvinfo : EIATTR_CUDA_API_VERSION
	.align		4
        /*0000*/ 	.byte	0x04, 0x37
        /*0002*/ 	.short	(.L_9 - .L_8)
.L_8:
        /*0004*/ 	.word	0x0000007c


	//----- nvinfo : EIATTR_KPARAM_INFO
	.align		4
.L_9:
        /*0008*/ 	.byte	0x04, 0x17
        /*000a*/ 	.short	(.L_11 - .L_10)
.L_10:
        /*000c*/ 	.word	0x00000000
        /*0010*/ 	.short	0x0009
        /*0012*/ 	.short	0x0048
        /*0014*/ 	.byte	0x00, 0xf0, 0x11, 0x00


	//----- nvinfo : EIATTR_KPARAM_INFO
	.align		4
.L_11:
        /*0018*/ 	.byte	0x04, 0x17
        /*001a*/ 	.short	(.L_13 - .L_12)
.L_12:
        /*001c*/ 	.word	0x00000000
        /*0020*/ 	.short	0x0008
        /*0022*/ 	.short	0x0040
        /*0024*/ 	.byte	0x00, 0xf4, 0x21, 0x00


	//----- nvinfo : EIATTR_KPARAM_INFO
	.align		4
.L_13:
        /*0028*/ 	.byte	0x04, 0x17
        /*002a*/ 	.short	(.L_15 - .L_14)
.L_14:
        /*002c*/ 	.word	0x00000000
        /*0030*/ 	.short	0x0007
        /*0032*/ 	.short	0x0038
        /*0034*/ 	.byte	0x00, 0xf4, 0x21, 0x00


	//----- nvinfo : EIATTR_KPARAM_INFO
	.align		4
.L_15:
        /*0038*/ 	.byte	0x04, 0x17
        /*003a*/ 	.short	(.L_17 - .L_16)
.L_16:
        /*003c*/ 	.word	0x00000000
        /*0040*/ 	.short	0x0006
        /*0042*/ 	.short	0x0030
        /*0044*/ 	.byte	0x00, 0xf4, 0x21, 0x00


	//----- nvinfo : EIATTR_KPARAM_INFO
	.align		4
.L_17:
        /*0048*/ 	.byte	0x04, 0x17
        /*004a*/ 	.short	(.L_19 - .L_18)
.L_18:
        /*004c*/ 	.word	0x00000000
        /*0050*/ 	.short	0x0005
        /*0052*/ 	.short	0x0028
        /*0054*/ 	.byte	0x00, 0xf4, 0x21, 0x00


	//----- nvinfo : EIATTR_KPARAM_INFO
	.align		4
.L_19:
        /*0058*/ 	.byte	0x04, 0x17
        /*005a*/ 	.short	(.L_21 - .L_20)
.L_20:
        /*005c*/ 	.word	0x00000000
        /*0060*/ 	.short	0x0004
        /*0062*/ 	.short	0x0020
        /*0064*/ 	.byte	0x00, 0xf4, 0x21, 0x00


	//----- nvinfo : EIATTR_KPARAM_INFO
	.align		4
.L_21:
        /*0068*/ 	.byte	0x04, 0x17
        /*006a*/ 	.short	(.L_23 - .L_22)
.L_22:
        /*006c*/ 	.word	0x00000000
        /*0070*/ 	.short	0x0003
        /*0072*/ 	.short	0x0018
        /*0074*/ 	.byte	0x00, 0xf4, 0x21, 0x00


	//----- nvinfo : EIATTR_KPARAM_INFO
	.align		4
.L_23:
        /*0078*/ 	.byte	0x04, 0x17
        /*007a*/ 	.short	(.L_25 - .L_24)
.L_24:
        /*007c*/ 	.word	0x00000000
        /*0080*/ 	.short	0x0002
        /*0082*/ 	.short	0x0010
        /*0084*/ 	.byte	0x00, 0xf4, 0x21, 0x00


	//----- nvinfo : EIATTR_KPARAM_INFO
	.align		4
.L_25:
        /*0088*/ 	.byte	0x04, 0x17
        /*008a*/ 	.short	(.L_27 - .L_26)
.L_26:
        /*008c*/ 	.word	0x00000000
        /*0090*/ 	.short	0x0001
        /*0092*/ 	.short	0x0008
        /*0094*/ 	.byte	0x00, 0xf4, 0x21, 0x00


	//----- nvinfo : EIATTR_KPARAM_INFO
	.align		4
.L_27:
        /*0098*/ 	.byte	0x04, 0x17
        /*009a*/ 	.short	(.L_29 - .L_28)
.L_28:
        /*009c*/ 	.word	0x00000000
        /*00a0*/ 	.short	0x0000
        /*00a2*/ 	.short	0x0000
        /*00a4*/ 	.byte	0x00, 0xf4, 0x21, 0x00


	//----- nvinfo : EIATTR_SPARSE_MMA_MASK
	.align		4
.L_29:
        /*00a8*/ 	.byte	0x03, 0x50
        /*00aa*/ 	.short	0x0000


	//----- nvinfo : EIATTR_MAXREG_COUNT
	.align		4
        /*00ac*/ 	.byte	0x03, 0x1b
        /*00ae*/ 	.short	0x00ff


	//----- nvinfo : EIATTR_EXIT_INSTR_OFFSETS
	.align		4
        /*00b0*/ 	.byte	0x04, 0x1c
        /*00b2*/ 	.short	(.L_31 - .L_30)


	//   ....[0]....
.L_30:
        /*00b4*/ 	.word	0x00001c90


	//----- nvinfo : EIATTR_REQNTID
	.align		4
.L_31:
        /*00b8*/ 	.byte	0x04, 0x10
        /*00ba*/ 	.short	(.L_33 - .L_32)
.L_32:
        /*00bc*/ 	.word	0x00000080
        /*00c0*/ 	.word	0x00000001
        /*00c4*/ 	.word	0x00000001


	//----- nvinfo : EIATTR_CBANK_PARAM_SIZE
	.align		4
.L_33:
        /*00c8*/ 	.byte	0x03, 0x19
        /*00ca*/ 	.short	0x004c


	//----- nvinfo : EIATTR_PARAM_CBANK
	.align		4
        /*00cc*/ 	.byte	0x04, 0x0a
        /*00ce*/ 	.short	(.L_35 - .L_34)
	.align		4
.L_34:
        /*00d0*/ 	.word	index@(.nv.constant0.triton_poi_fused_cat_19)
        /*00d4*/ 	.short	0x0210
        /*00d6*/ 	.short	0x004c


	//----- nvinfo : EIATTR_SW_WAR
	.align		4
.L_35:
        /*00d8*/ 	.byte	0x04, 0x36
        /*00da*/ 	.short	(.L_37 - .L_36)
.L_36:
        /*00dc*/ 	.word	0x00000008
.L_37:


//--------------------- .nv.callgraph             --------------------------
	.section	.nv.callgraph,"",@"SHT_CUDA_CALLGRAPH"
	.align	4
	.sectionentsize	8
	.align		4
        /*0000*/ 	.word	0x00000000
	.align		4
        /*0004*/ 	.word	0xffffffff
	.align		4
        /*0008*/ 	.word	0x00000000
	.align		4
        /*000c*/ 	.word	0xfffffffe
	.align		4
        /*0010*/ 	.word	0x00000000
	.align		4
        /*0014*/ 	.word	0xfffffffd
	.align		4
        /*0018*/ 	.word	0x00000000
	.align		4
        /*001c*/ 	.word	0xfffffffc


//--------------------- .text.triton_poi_fused_cat_19 --------------------------
	.section	.text.triton_poi_fused_cat_19,"ax",@progbits
	.align	128
        .global         triton_poi_fused_cat_19
        .type           triton_poi_fused_cat_19,@function
        .size           triton_poi_fused_cat_19,(.L_x_1 - triton_poi_fused_cat_19)
        .other          triton_poi_fused_cat_19,@"STO_CUDA_ENTRY STV_DEFAULT"
triton_poi_fused_cat_19:
.text.triton_poi_fused_cat_19:
[----:B------:R-:W-:Y:S01]  /*0000*/  LDC R1, c[0x0][0x28] ;  /* 0x00000a00ff017b82 */ /* 0x000fe20000000800 */
[----:B------:R-:W1:Y:S07]  /*0010*/  S2R R0, SR_TID.X ;  /* 0x0000000000007919 */ /* 0x000e6e0000002100 */
[----:B------:R-:W2:Y:S01]  /*0020*/  LDC.64 R8, c[0x0][0x220] ;  /* 0x00008800ff087b82 */ /* 0x000ea20000000a00 */
[----:B------:R-:W-:Y:S01]  /*0030*/  ULDC.64 UR4, c[0x0][0x208] ;  /* 0x0000820000047ab9 */ /* 0x000fe20000000a00 */
[----:B------:R-:W3:Y:S06]  /*0040*/  S2R R3, SR_CTAID.X ;  /* 0x0000000000037919 */ /* 0x000eec0000002500 */
[----:B------:R-:W4:Y:S01]  /*0050*/  LDC.64 R36, c[0x0][0x228] ;  /* 0x00008a00ff247b82 */ /* 0x000f220000000a00 */
[----:B------:R-:W-:-:S02]  /*0060*/  CS2R R20, SRZ ;  /* 0x0000000000147805 */ /* 0x000fc4000001ff00 */
[----:B------:R-:W-:Y:S02]  /*0070*/  CS2R R22, SRZ ;  /* 0x0000000000167805 */ /* 0x000fe4000001ff00 */
[----:B------:R-:W-:Y:S02]  /*0080*/  CS2R R12, SRZ ;  /* 0x00000000000c7805 */ /* 0x000fe4000001ff00 */
[----:B------:R-:W-:Y:S01]  /*0090*/  CS2R R14, SRZ ;  /* 0x00000000000e7805 */ /* 0x000fe2000001ff00 */
[----:B------:R-:W-:Y:S01]  /*00a0*/  ULDC.64 UR6, c[0x0][0x230] ;  /* 0x00008c0000067ab9 */ /* 0x000fe20000000a00 */
[----:B-1----:R-:W-:Y:S01]  /*00b0*/  IMAD.SHL.U32 R0, R0, 0x4, RZ ;  /* 0x0000000400007824 */ /* 0x002fe200078e00ff */
[----:B---3--:R-:W-:-:S04]  /*00c0*/  SHF.R.S32.HI R5, RZ, 0x15, R3 ;  /* 0x00000015ff057819 */ /* 0x008fc80000011403 */
[----:B------:R-:W-:Y:S02]  /*00d0*/  LOP3.LUT R0, R0, 0x1fc, RZ, 0xc0, !PT ;  /* 0x000001fc00007812 */ /* 0x000fe400078ec0ff */
[----:B------:R-:W-:-:S03]  /*00e0*/  SGXT R5, R5, 0x1 ;  /* 0x000000010505781a */ /* 0x000fc60000000200 */
[----:B------:R-:W-:-:S05]  /*00f0*/  IMAD R0, R3, 0x400, R0 ;  /* 0x0000040003007824 */ /* 0x000fca00078e0200 */
[-C--:B------:R-:W-:Y:S02]  /*0100*/  LEA.HI R26, R5, R0.reuse, RZ, 0x8 ;  /* 0x00000000051a7211 */ /* 0x080fe400078f40ff */
[----:B------:R-:W-:Y:S02]  /*0110*/  SHF.R.S32.HI R3, RZ, 0x1f, R0 ;  /* 0x0000001fff037819 */ /* 0x000fe40000011400 */
[----:B------:R-:W-:Y:S02]  /*0120*/  SHF.R.S32.HI R27, RZ, 0x8, R26 ;  /* 0x00000008ff1b7819 */ /* 0x000fe4000001141a */
[----:B------:R-:W-:-:S03]  /*0130*/  LEA.HI R4, R3, R0, RZ, 0x4 ;  /* 0x0000000003047211 */ /* 0x000fc600078f20ff */
[----:B------:R-:W-:Y:S01]  /*0140*/  IMAD.HI R2, R27, 0x2aaaaaab, RZ ;  /* 0x2aaaaaab1b027827 */ /* 0x000fe200078e02ff */
[----:B------:R-:W-:Y:S02]  /*0150*/  SHF.R.S32.HI R16, RZ, 0x4, R4 ;  /* 0x00000004ff107819 */ /* 0x000fe40000011404 */
[----:B------:R-:W-:Y:S02]  /*0160*/  LOP3.LUT R33, R4, 0xfffffff0, RZ, 0xc0, !PT ;  /* 0xfffffff004217812 */ /* 0x000fe400078ec0ff */
[----:B------:R-:W-:-:S04]  /*0170*/  SHF.R.U32.HI R3, RZ, 0x1f, R2 ;  /* 0x0000001fff037819 */ /* 0x000fc80000011602 */
[----:B------:R-:W-:Y:S02]  /*0180*/  LEA.HI R6, R2, R3, RZ, 0x19 ;  /* 0x0000000302067211 */ /* 0x000fe400078fc8ff */
[----:B------:R-:W-:-:S03]  /*0190*/  LEA.HI R2, R16, R16, RZ, 0x4 ;  /* 0x0000001010027211 */ /* 0x000fc600078f20ff */
[----:B------:R-:W-:Y:S01]  /*01a0*/  IMAD R27, R6, -0x300, R27 ;  /* 0xfffffd00061b7824 */ /* 0x000fe200078e021b */
[----:B------:R-:W-:Y:S01]  /*01b0*/  LOP3.LUT R3, R2, 0xfffffff0, RZ, 0xc0, !PT ;  /* 0xfffffff002037812 */ /* 0x000fe200078ec0ff */
[----:B------:R-:W-:-:S03]  /*01c0*/  VIADD R28, R0, 0x200 ;  /* 0x00000200001c7836 */ /* 0x000fc60000000000 */
[----:B------:R-:W-:Y:S01]  /*01d0*/  ISETP.GT.AND P0, PT, R27, 0xff, PT ;  /* 0x000000ff1b00780c */ /* 0x000fe20003f04270 */
[----:B------:R-:W-:Y:S01]  /*01e0*/  IMAD.IADD R7, R16, 0x1, -R3 ;  /* 0x0000000110077824 */ /* 0x000fe200078e0a03 */
[----:B------:R-:W-:Y:S02]  /*01f0*/  LEA.HI R4, R5, R28, RZ, 0x8 ;  /* 0x0000001c05047211 */ /* 0x000fe400078f40ff */
[----:B------:R-:W-:Y:S01]  /*0200*/  CS2R R2, SRZ ;  /* 0x0000000000027805 */ /* 0x000fe2000001ff00 */
[----:B--2---:R-:W-:Y:S01]  /*0210*/  IMAD.WIDE R6, R7, 0x8, R8 ;  /* 0x0000000807067825 */ /* 0x004fe200078e0208 */
[----:B------:R-:W-:-:S05]  /*0220*/  SHF.R.S32.HI R4, RZ, 0x8, R4 ;  /* 0x00000008ff047819 */ /* 0x000fca0000011404 */
[----:B------:R-:W-:Y:S02]  /*0230*/  IMAD.HI R10, R4, 0x2aaaaaab, RZ ;  /* 0x2aaaaaab040a7827 */ /* 0x000fe400078e02ff */
[----:B------:R1:W2:Y:S02]  /*0240*/  @P0 LDG.E.EL.64 R2, desc[UR4][R6.64] ;  /* 0x0000000406020981 */ /* 0x0002a4000c2e1b00 */
[----:B------:R-:W-:Y:S01]  /*0250*/  IMAD.IADD R33, R0, 0x1, -R33 ;  /* 0x0000000100217824 */ /* 0x000fe200078e0a21 */
[----:B------:R-:W-:-:S03]  /*0260*/  SHF.R.U32.HI R11, RZ, 0x1f, R10 ;  /* 0x0000001fff0b7819 */ /* 0x000fc6000001160a */
[----:B----4-:R-:W-:Y:S01]  /*0270*/  IMAD.WIDE R18, R33, 0x8, R36 ;  /* 0x0000000821127825 */ /* 0x010fe200078e0224 */
[----:B------:R-:W-:Y:S02]  /*0280*/  LEA.HI R11, R10, R11, RZ, 0x19 ;  /* 0x0000000b0a0b7211 */ /* 0x000fe400078fc8ff */
[----:B-1----:R-:W-:Y:S02]  /*0290*/  LEA.HI R6, R5, R28, RZ, 0x4 ;  /* 0x0000001c05067211 */ /* 0x002fe400078f20ff */
[----:B------:R-:W3:Y:S01]  /*02a0*/  @P0 LDG.E.EL.128 R20, desc[UR4][R18.64] ;  /* 0x0000000412140981 */ /* 0x000ee2000c2e1d00 */
[----:B------:R-:W-:Y:S01]  /*02b0*/  IMAD R29, R11, -0x300, R4 ;  /* 0xfffffd000b1d7824 */ /* 0x000fe200078e0204 */
[----:B------:R-:W-:-:S04]  /*02c0*/  SHF.R.S32.HI R6, RZ, 0x4, R6 ;  /* 0x00000004ff067819 */ /* 0x000fc80000011406 */
[----:B------:R-:W-:Y:S02]  /*02d0*/  ISETP.GT.AND P1, PT, R29, 0xff, PT ;  /* 0x000000ff1d00780c */ /* 0x000fe40003f24270 */
[----:B------:R-:W-:-:S04]  /*02e0*/  LEA.HI R4, R6, R6, RZ, 0x4 ;  /* 0x0000000606047211 */ /* 0x000fc800078f20ff */
[----:B------:R-:W-:-:S05]  /*02f0*/  LOP3.LUT R7, R4, 0xfffffff0, RZ, 0xc0, !PT ;  /* 0xfffffff004077812 */ /* 0x000fca00078ec0ff */
[----:B------:R-:W-:Y:S01]  /*0300*/  IMAD.IADD R4, R6, 0x1, -R7 ;  /* 0x0000000106047824 */ /* 0x000fe200078e0a07 */
[----:B------:R-:W-:-:S03]  /*0310*/  CS2R R6, SRZ ;  /* 0x0000000000067805 */ /* 0x000fc6000001ff00 */
[----:B------:R-:W-:-:S05]  /*0320*/  IMAD.WIDE R24, R4, 0x8, R8 ;  /* 0x0000000804187825 */ /* 0x000fca00078e0208 */
[----:B------:R1:W4:Y:S01]  /*0330*/  @P1 LDG.E.EL.64 R6, desc[UR4][R24.64] ;  /* 0x0000000418061981 */ /* 0x000322000c2e1b00 */
[----:B------:R-:W-:Y:S02]  /*0340*/  CS2R R8, SRZ ;  /* 0x0000000000087805 */ /* 0x000fe4000001ff00 */
[----:B------:R-:W-:Y:S01]  /*0350*/  CS2R R10, SRZ ;  /* 0x00000000000a7805 */ /* 0x000fe2000001ff00 */
[----:B------:R-:W-:-:S05]  /*0360*/  VIADD R34, R0, 0x2 ;  /* 0x0000000200227836 */ /* 0x000fca0000000000 */
[----:B------:R5:W4:Y:S01]  /*0370*/  @P1 LDG.E.EL.128 R8, desc[UR4][R18.64] ;  /* 0x0000000412081981 */ /* 0x000b22000c2e1d00 */
[----:B------:R-:W-:-:S04]  /*0380*/  LEA.HI R5, R5, R34, RZ, 0x4 ;  /* 0x0000002205057211 */ /* 0x000fc800078f20ff */
[----:B------:R-:W-:-:S05]  /*0390*/  LOP3.LUT R5, R5, 0xfffffff0, RZ, 0xc0, !PT ;  /* 0xfffffff005057812 */ /* 0x000fca00078ec0ff */
[----:B------:R-:W-:-:S04]  /*03a0*/  IMAD.IADD R34, R34, 0x1, -R5 ;  /* 0x0000000122227824 */ /* 0x000fc800078e0a05 */
[----:B------:R-:W-:-:S05]  /*03b0*/  IMAD.WIDE R36, R34, 0x8, R36 ;  /* 0x0000000822247825 */ /* 0x000fca00078e0224 */
[----:B------:R-:W4:Y:S01]  /*03c0*/  @P0 LDG.E.EL.128 R12, desc[UR4][R36.64] ;  /* 0x00000004240c0981 */ /* 0x000f22000c2e1d00 */
[----:B------:R-:W-:-:S04]  /*03d0*/  VIADD R32, R27, 0xffffff00 ;  /* 0xffffff001b207836 */ /* 0x000fc80000000000 */
[----:B-1----:R-:W-:Y:S01]  /*03e0*/  IMAD.SHL.U32 R25, R32, 0x40, RZ ;  /* 0x0000004020197824 */ /* 0x002fe200078e00ff */
[----:B--2---:R-:W-:Y:S02]  /*03f0*/  SEL R17, R3, RZ, P0 ;  /* 0x000000ff03117207 */ /* 0x004fe40000000000 */
[----:B------:R-:W-:Y:S02]  /*0400*/  SEL R5, R2, RZ, P0 ;  /* 0x000000ff02057207 */ /* 0x000fe40000000000 */
[----:B------:R-:W-:-:S04]  /*0410*/  SHF.R.U32.HI R3, RZ, 0x1c, R17 ;  /* 0x0000001cff037819 */ /* 0x000fc80000011611 */
[----:B------:R-:W-:Y:S01]  /*0420*/  LOP3.LUT R2, R3, 0x8, RZ, 0xc0, !PT ;  /* 0x0000000803027812 */ /* 0x000fe200078ec0ff */
[----:B------:R-:W-:Y:S01]  /*0430*/  IMAD.HI R3, R0, 0x2aaaaaab, RZ ;  /* 0x2aaaaaab00037827 */ /* 0x000fe200078e02ff */
[----:B---3--:R-:W-:Y:S02]  /*0440*/  SEL R20, R20, RZ, P0 ;  /* 0x000000ff14147207 */ /* 0x008fe40000000000 */
[----:B------:R-:W-:Y:S02]  /*0450*/  IADD3 R30, P2, R2, R5, RZ ;  /* 0x00000005021e7210 */ /* 0x000fe40007f5e0ff */
[----:B------:R-:W-:Y:S02]  /*0460*/  SEL R5, R21, RZ, P0 ;  /* 0x000000ff15057207 */ /* 0x000fe40000000000 */
[----:B------:R-:W-:Y:S01]  /*0470*/  SHF.R.U32.HI R2, RZ, 0x1f, R3 ;  /* 0x0000001fff027819 */ /* 0x000fe20000011603 */
[----:B------:R-:W-:Y:S01]  /*0480*/  IMAD.X R31, RZ, RZ, R17, P2 ;  /* 0x000000ffff1f7224 */ /* 0x000fe200010e0611 */
[----:B------:R-:W-:-:S02]  /*0490*/  SHF.R.U32.HI R21, RZ, 0x1a, R5 ;  /* 0x0000001aff157819 */ /* 0x000fc40000011605 */
[----:B------:R-:W-:Y:S02]  /*04a0*/  LEA R17, P2, R20, UR6, 0x2 ;  /* 0x0000000614117c11 */ /* 0x000fe4000f8410ff */
[C---:B------:R-:W-:Y:S01]  /*04b0*/  SHF.L.U64.HI R31, R30.reuse, 0x5, R31 ;  /* 0x000000051e1f7819 */ /* 0x040fe2000001021f */
[----:B------:R-:W-:Y:S01]  /*04c0*/  IMAD.SHL.U32 R30, R30, 0x20, RZ ;  /* 0x000000201e1e7824 */ /* 0x000fe200078e00ff */
[----:B-----5:R-:W-:Y:S02]  /*04d0*/  SEL R19, R23, RZ, P0 ;  /* 0x000000ff17137207 */ /* 0x020fe40000000000 */
[----:B------:R-:W-:Y:S02]  /*04e0*/  LOP3.LUT R21, R21, 0x20, RZ, 0xc0, !PT ;  /* 0x0000002015157812 */ /* 0x000fe400078ec0ff */
[----:B------:R-:W-:Y:S02]  /*04f0*/  LEA.HI.SX32 R3, R3, R2, 0x11 ;  /* 0x0000000203037211 */ /* 0x000fe400078f8aff */
[----:B------:R-:W-:-:S02]  /*0500*/  SEL R2, R22, RZ, P0 ;  /* 0x000000ff16027207 */ /* 0x000fc40000000000 */
[----:B------:R-:W-:Y:S01]  /*0510*/  LEA.HI.X R18, R20, UR7, R5, 0x2, P2 ;  /* 0x0000000714127c11 */ /* 0x000fe200090f1405 */
[----:B------:R-:W-:Y:S01]  /*0520*/  IMAD.MOV.U32 R5, RZ, RZ, RZ ;  /* 0x000000ffff057224 */ /* 0x000fe200078e00ff */
[----:B------:R-:W-:Y:S02]  /*0530*/  SHF.R.U32.HI R22, RZ, 0x1a, R19 ;  /* 0x0000001aff167819 */ /* 0x000fe40000011613 */
[----:B------:R-:W-:Y:S02]  /*0540*/  IADD3 R20, P2, P3, R30, R17, R21 ;  /* 0x000000111e147210 */ /* 0x000fe40007b5e015 */
[----:B------:R-:W-:Y:S02]  /*0550*/  LEA R23, P4, R2, UR6, 0x2 ;  /* 0x0000000602177c11 */ /* 0x000fe4000f8810ff */
[----:B------:R-:W-:Y:S02]  /*0560*/  LOP3.LUT R22, R22, 0x20, RZ, 0xc0, !PT ;  /* 0x0000002016167812 */ /* 0x000fe400078ec0ff */
[----:B------:R-:W-:-:S02]  /*0570*/  IADD3.X R21, R31, R18, RZ, P2, P3 ;  /* 0x000000121f157210 */ /* 0x000fc400017e64ff */
[----:B----4-:R-:W-:Y:S02]  /*0580*/  SEL R17, R7, RZ, P1 ;  /* 0x000000ff07117207 */ /* 0x010fe40000800000 */
[----:B------:R-:W-:Y:S01]  /*0590*/  LEA.HI.X R2, R2, UR7, R19, 0x2, P4 ;  /* 0x0000000702027c11 */ /* 0x000fe2000a0f1413 */
[----:B------:R-:W-:Y:S01]  /*05a0*/  IMAD.WIDE R20, R25, 0x4, R20 ;  /* 0x0000000419147825 */ /* 0x000fe200078e0214 */
[----:B------:R-:W-:Y:S02]  /*05b0*/  IADD3 R22, P2, P3, R30, R23, R22 ;  /* 0x000000171e167210 */ /* 0x000fe40007b5e016 */
[----:B------:R-:W-:Y:S01]  /*05c0*/  SHF.R.U32.HI R18, RZ, 0x1c, R17 ;  /* 0x0000001cff127819 */ /* 0x000fe20000011611 */
[----:B------:R-:W-:Y:S01]  /*05d0*/  IMAD.SHL.U32 R19, R3, 0x8000, RZ ;  /* 0x0000800003137824 */ /* 0x000fe200078e00ff */
[----:B------:R-:W-:Y:S02]  /*05e0*/  IADD3.X R23, R31, R2, RZ, P2, P3 ;  /* 0x000000021f177210 */ /* 0x000fe400017e64ff */
[----:B------:R-:W-:Y:S01]  /*05f0*/  SEL R35, R6, RZ, P1 ;  /* 0x000000ff06237207 */ /* 0x000fe20000800000 */
[----:B------:R-:W-:Y:S01]  /*0600*/  IMAD.WIDE R20, R19, 0x4, R20 ;  /* 0x0000000413147825 */ /* 0x000fe200078e0214 */
[----:B------:R-:W-:-:S03]  /*0610*/  LOP3.LUT R18, R18, 0x8, RZ, 0xc0, !PT ;  /* 0x0000000812127812 */ /* 0x000fc600078ec0ff */
[----:B------:R-:W-:Y:S01]  /*0620*/  IMAD.WIDE R22, R25, 0x4, R22 ;  /* 0x0000000419167825 */ /* 0x000fe200078e0216 */
[----:B------:R-:W-:Y:S01]  /*0630*/  IADD3 R35, P2, R18, R35, RZ ;  /* 0x0000002312237210 */ /* 0x000fe20007f5e0ff */
[----:B------:R1:W2:Y:S01]  /*0640*/  @P0 LDG.E.EL R5, desc[UR4][R20.64] ;  /* 0x0000000414050981 */ /* 0x0002a2000c2e1900 */
[----:B------:R-:W-:Y:S01]  /*0650*/  SEL R9, R9, RZ, P1 ;  /* 0x000000ff09097207 */ /* 0x000fe20000800000 */
[----:B------:R-:W-:Y:S02]  /*0660*/  IMAD.MOV.U32 R2, RZ, RZ, RZ ;  /* 0x000000ffff027224 */ /* 0x000fe400078e00ff */
[----:B------:R-:W-:Y:S01]  /*0670*/  IMAD.WIDE R6, R19, 0x4, R22 ;  /* 0x0000000413067825 */ /* 0x000fe200078e0216 */
[----:B------:R-:W-:Y:S02]  /*0680*/  SEL R22, R8, RZ, P1 ;  /* 0x000000ff08167207 */ /* 0x000fe40000800000 */
[----:B------:R-:W-:Y:S02]  /*0690*/  SHF.R.U32.HI R8, RZ, 0x1a, R9 ;  /* 0x0000001aff087819 */ /* 0x000fe40000011609 */
[----:B------:R3:W4:Y:S01]  /*06a0*/  @P0 LDG.E.EL R2, desc[UR4][R6.64] ;  /* 0x0000000406020981 */ /* 0x000722000c2e1900 */
[----:B-1----:R-:W-:Y:S01]  /*06b0*/  IMAD.X R20, RZ, RZ, R17, P2 ;  /* 0x000000ffff147224 */ /* 0x002fe200010e0611 */
[----:B------:R-:W-:-:S02]  /*06c0*/  LEA R18, P2, R22, UR6, 0x2 ;  /* 0x0000000616127c11 */ /* 0x000fc4000f8410ff */
[----:B------:R-:W-:Y:S02]  /*06d0*/  LOP3.LUT R17, R8, 0x20, RZ, 0xc0, !PT ;  /* 0x0000002008117812 */ /* 0x000fe400078ec0ff */
[C---:B------:R-:W-:Y:S01]  /*06e0*/  SHF.L.U64.HI R21, R35.reuse, 0x5, R20 ;  /* 0x0000000523157819 */ /* 0x040fe20000010214 */
[----:B------:R-:W-:Y:S01]  /*06f0*/  IMAD.SHL.U32 R20, R35, 0x20, RZ ;  /* 0x0000002023147824 */ /* 0x000fe200078e00ff */
[----:B------:R-:W-:Y:S01]  /*0700*/  LEA.HI.X R22, R22, UR7, R9, 0x2, P2 ;  /* 0x0000000716167c11 */ /* 0x000fe200090f1409 */
[----:B------:R-:W-:-:S03]  /*0710*/  IMAD.HI R35, R28, 0x2aaaaaab, RZ ;  /* 0x2aaaaaab1c237827 */ /* 0x000fc600078e02ff */
[----:B------:R-:W-:Y:S01]  /*0720*/  IADD3 R8, P2, P3, R20, R18, R17 ;  /* 0x0000001214087210 */ /* 0x000fe20007b5e011 */
[----:B---3--:R-:W-:Y:S01]  /*0730*/  VIADD R7, R29, 0xffffff00 ;  /* 0xffffff001d077836 */ /* 0x008fe20000000000 */
[----:B------:R-:W-:Y:S02]  /*0740*/  SEL R17, R11, RZ, P1 ;  /* 0x000000ff0b117207 */ /* 0x000fe40000800000 */
[----:B------:R-:W-:Y:S02]  /*0750*/  SEL R18, R10, RZ, P1 ;  /* 0x000000ff0a127207 */ /* 0x000fe40000800000 */
[----:B------:R-:W-:Y:S02]  /*0760*/  SHF.R.U32.HI R11, RZ, 0x1a, R17 ;  /* 0x0000001aff0b7819 */ /* 0x000fe40000011611 */
[----:B------:R-:W-:Y:S02]  /*0770*/  SHF.R.U32.HI R6, RZ, 0x1f, R35 ;  /* 0x0000001fff067819 */ /* 0x000fe40000011623 */
[----:B------:R-:W-:Y:S01]  /*0780*/  IADD3.X R9, R21, R22, RZ, P2, P3 ;  /* 0x0000001615097210 */ /* 0x000fe200017e64ff */
[----:B------:R-:W-:Y:S01]  /*0790*/  IMAD.SHL.U32 R22, R7, 0x40, RZ ;  /* 0x0000004007167824 */ /* 0x000fe200078e00ff */
[----:B------:R-:W-:-:S02]  /*07a0*/  LOP3.LUT R11, R11, 0x20, RZ, 0xc0, !PT ;  /* 0x000000200b0b7812 */ /* 0x000fc400078ec0ff */
[----:B------:R-:W-:Y:S01]  /*07b0*/  LEA R10, P2, R18, UR6, 0x2 ;  /* 0x00000006120a7c11 */ /* 0x000fe2000f8410ff */
[----:B------:R-:W-:Y:S01]  /*07c0*/  IMAD.WIDE R8, R22, 0x4, R8 ;  /* 0x0000000416087825 */ /* 0x000fe200078e0208 */
[----:B------:R-:W-:Y:S02]  /*07d0*/  LEA.HI.SX32 R35, R35, R6, 0x11 ;  /* 0x0000000623237211 */ /* 0x000fe400078f8aff */
[----:B------:R-:W-:Y:S01]  /*07e0*/  IADD3 R10, P4, P5, R20, R10, R11 ;  /* 0x0000000a140a7210 */ /* 0x000fe20007d9e00b */
[----:B------:R-:W-:Y:S01]  /*07f0*/  IMAD.MOV.U32 R6, RZ, RZ, RZ ;  /* 0x000000ffff067224 */ /* 0x000fe200078e00ff */
[----:B------:R-:W-:Y:S01]  /*0800*/  SEL R11, R13, RZ, P0 ;  /* 0x000000ff0d0b7207 */ /* 0x000fe20000000000 */
[----:B------:R-:W-:Y:S01]  /*0810*/  IMAD.SHL.U32 R23, R35, 0x8000, RZ ;  /* 0x0000800023177824 */ /* 0x000fe200078e00ff */
[----:B------:R-:W-:Y:S02]  /*0820*/  SEL R24, R12, RZ, P0 ;  /* 0x000000ff0c187207 */ /* 0x000fe40000000000 */
[----:B------:R-:W-:Y:S01]  /*0830*/  SHF.R.U32.HI R13, RZ, 0x1a, R11 ;  /* 0x0000001aff0d7819 */ /* 0x000fe2000001160b */
[----:B------:R-:W-:Y:S01]  /*0840*/  IMAD.WIDE R8, R23, 0x4, R8 ;  /* 0x0000000417087825 */ /* 0x000fe200078e0208 */
[----:B------:R-:W-:-:S02]  /*0850*/  LEA.HI.X R18, R18, UR7, R17, 0x2, P2 ;  /* 0x0000000712127c11 */ /* 0x000fc400090f1411 */
[C---:B------:R-:W-:Y:S02]  /*0860*/  LEA R12, P2, R24.reuse, UR6, 0x2 ;  /* 0x00000006180c7c11 */ /* 0x040fe4000f8410ff */
[----:B------:R-:W-:Y:S01]  /*0870*/  LOP3.LUT R13, R13, 0x20, RZ, 0xc0, !PT ;  /* 0x000000200d0d7812 */ /* 0x000fe200078ec0ff */
[----:B------:R1:W3:Y:S01]  /*0880*/  @P1 LDG.E.EL R6, desc[UR4][R8.64] ;  /* 0x0000000408061981 */ /* 0x0002e2000c2e1900 */
[----:B------:R-:W-:Y:S01]  /*0890*/  SEL R15, R15, RZ, P0 ;  /* 0x000000ff0f0f7207 */ /* 0x000fe20000000000 */
[----:B------:R-:W-:Y:S01]  /*08a0*/  IMAD.MOV.U32 R17, RZ, RZ, RZ ;  /* 0x000000ffff117224 */ /* 0x000fe200078e00ff */
[----:B-1----:R-:W-:Y:S02]  /*08b0*/  LEA.HI.X R8, R24, UR7, R11, 0x2, P2 ;  /* 0x0000000718087c11 */ /* 0x002fe400090f140b */
[----:B------:R-:W-:Y:S02]  /*08c0*/  IADD3 R12, P2, P3, R30, R12, R13 ;  /* 0x0000000c1e0c7210 */ /* 0x000fe40007b5e00d */
[----:B------:R-:W-:-:S02]  /*08d0*/  IADD3.X R11, R21, R18, RZ, P4, P5 ;  /* 0x00000012150b7210 */ /* 0x000fc400027ea4ff */
[----:B------:R-:W-:Y:S01]  /*08e0*/  IADD3.X R13, R31, R8, RZ, P2, P3 ;  /* 0x000000081f0d7210 */ /* 0x000fe200017e64ff */
[----:B------:R-:W-:Y:S01]  /*08f0*/  IMAD.WIDE R8, R22, 0x4, R10 ;  /* 0x0000000416087825 */ /* 0x000fe200078e020a */
[----:B------:R-:W-:-:S03]  /*0900*/  SEL R14, R14, RZ, P0 ;  /* 0x000000ff0e0e7207 */ /* 0x000fc60000000000 */
[----:B------:R-:W-:Y:S01]  /*0910*/  IMAD.WIDE R12, R25, 0x4, R12 ;  /* 0x00000004190c7825 */ /* 0x000fe200078e020c */
[----:B------:R-:W-:-:S03]  /*0920*/  SHF.R.U32.HI R11, RZ, 0x1a, R15 ;  /* 0x0000001aff0b7819 */ /* 0x000fc6000001160f */
[----:B------:R-:W-:Y:S01]  /*0930*/  IMAD.MOV.U32 R18, RZ, RZ, RZ ;  /* 0x000000ffff127224 */ /* 0x000fe200078e00ff */
[----:B------:R-:W-:Y:S01]  /*0940*/  LEA R10, P2, R14, UR6, 0x2 ;  /* 0x000000060e0a7c11 */ /* 0x000fe2000f8410ff */
[----:B------:R-:W-:Y:S01]  /*0950*/  IMAD.WIDE R12, R19, 0x4, R12 ;  /* 0x00000004130c7825 */ /* 0x000fe200078e020c */
[----:B------:R-:W-:-:S03]  /*0960*/  LOP3.LUT R11, R11, 0x20, RZ, 0xc0, !PT ;  /* 0x000000200b0b7812 */ /* 0x000fc600078ec0ff */
[----:B------:R-:W-:Y:S01]  /*0970*/  IMAD.WIDE R8, R23, 0x4, R8 ;  /* 0x0000000417087825 */ /* 0x000fe200078e0208 */
[----:B------:R1:W5:Y:S01]  /*0980*/  @P0 LDG.E.EL R18, desc[UR4][R12.64] ;  /* 0x000000040c120981 */ /* 0x000362000c2e1900 */
[----:B------:R-:W-:-:S03]  /*0990*/  LEA.HI.X R14, R14, UR7, R15, 0x2, P2 ;  /* 0x000000070e0e7c11 */ /* 0x000fc600090f140f */
[----:B------:R1:W2:Y:S02]  /*09a0*/  @P1 LDG.E.EL R17, desc[UR4][R8.64] ;  /* 0x0000000408111981 */ /* 0x0002a4000c2e1900 */
[----:B-1----:R-:W-:Y:S02]  /*09b0*/  IADD3 R12, P2, P3, R30, R10, R11 ;  /* 0x0000000a1e0c7210 */ /* 0x002fe40007b5e00b */
[----:B------:R-:W-:Y:S02]  /*09c0*/  CS2R R10, SRZ ;  /* 0x00000000000a7805 */ /* 0x000fe4000001ff00 */
[----:B0-----:R-:W-:-:S06]  /*09d0*/  CS2R R8, SRZ ;  /* 0x0000000000087805 */ /* 0x001fcc000001ff00 */
[----:B------:R0:W2:Y:S01]  /*09e0*/  @P1 LDG.E.EL.128 R8, desc[UR4][R36.64] ;  /* 0x0000000424081981 */ /* 0x0000a2000c2e1d00 */
[----:B------:R-:W-:-:S03]  /*09f0*/  IADD3.X R13, R31, R14, RZ, P2, P3 ;  /* 0x0000000e1f0d7210 */ /* 0x000fc600017e64ff */
[----:B------:R-:W-:Y:S01]  /*0a00*/  IMAD.WIDE R12, R25, 0x4, R12 ;  /* 0x00000004190c7825 */ /* 0x000fe200078e020c */
[----:B0-----:R-:W0:Y:S03]  /*0a10*/  LDC.64 R36, c[0x0][0x238] ;  /* 0x00008e00ff247b82 */ /* 0x001e260000000a00 */
[----:B------:R-:W-:-:S04]  /*0a20*/  IMAD.WIDE R12, R19, 0x4, R12 ;  /* 0x00000004130c7825 */ /* 0x000fc800078e020c */
[----:B------:R-:W-:-:S06]  /*0a30*/  IMAD.MOV.U32 R19, RZ, RZ, RZ ;  /* 0x000000ffff137224 */ /* 0x000fcc00078e00ff */
[----:B------:R1:W3:Y:S01]  /*0a40*/  @P0 LDG.E.EL R19, desc[UR4][R12.64] ;  /* 0x000000040c130981 */ /* 0x0002e2000c2e1900 */
[----:B--2---:R-:W-:Y:S02]  /*0a50*/  SEL R24, R9, RZ, P1 ;  /* 0x000000ff09187207 */ /* 0x004fe40000800000 */
[----:B------:R-:W-:Y:S02]  /*0a60*/  SEL R15, R8, RZ, P1 ;  /* 0x000000ff080f7207 */ /* 0x000fe40000800000 */
[----:B------:R-:W-:Y:S02]  /*0a70*/  SEL R14, R11, RZ, P1 ;  /* 0x000000ff0b0e7207 */ /* 0x000fe40000800000 */
[----:B------:R-:W-:Y:S02]  /*0a80*/  SHF.R.U32.HI R11, RZ, 0x1a, R24 ;  /* 0x0000001aff0b7819 */ /* 0x000fe40000011618 */
[----:B------:R-:W-:Y:S02]  /*0a90*/  LEA R8, P2, R15, UR6, 0x2 ;  /* 0x000000060f087c11 */ /* 0x000fe4000f8410ff */
[----:B------:R-:W-:-:S02]  /*0aa0*/  SEL R9, R10, RZ, P1 ;  /* 0x000000ff0a097207 */ /* 0x000fc40000800000 */
[----:B------:R-:W-:Y:S02]  /*0ab0*/  LOP3.LUT R11, R11, 0x20, RZ, 0xc0, !PT ;  /* 0x000000200b0b7812 */ /* 0x000fe400078ec0ff */
[----:B------:R-:W-:Y:S02]  /*0ac0*/  LEA.HI.X R10, R15, UR7, R24, 0x2, P2 ;  /* 0x000000070f0a7c11 */ /* 0x000fe400090f1418 */
[----:B------:R-:W-:Y:S02]  /*0ad0*/  SHF.R.U32.HI R15, RZ, 0x1a, R14 ;  /* 0x0000001aff0f7819 */ /* 0x000fe4000001160e */
[----:B------:R-:W-:Y:S02]  /*0ae0*/  IADD3 R8, P2, P3, R20, R8, R11 ;  /* 0x0000000814087210 */ /* 0x000fe40007b5e00b */
[----:B------:R-:W-:Y:S02]  /*0af0*/  LEA R11, P4, R9, UR6, 0x2 ;  /* 0x00000006090b7c11 */ /* 0x000fe4000f8810ff */
[----:B------:R-:W-:-:S02]  /*0b00*/  LOP3.LUT R15, R15, 0x20, RZ, 0xc0, !PT ;  /* 0x000000200f0f7812 */ /* 0x000fc400078ec0ff */
[----:B-1----:R-:W-:Y:S02]  /*0b10*/  LEA.HI.X R12, R9, UR7, R14, 0x2, P4 ;  /* 0x00000007090c7c11 */ /* 0x002fe4000a0f140e */
[----:B------:R-:W-:Y:S02]  /*0b20*/  IADD3 R14, P4, P5, R20, R11, R15 ;  /* 0x0000000b140e7210 */ /* 0x000fe40007d9e00f */
[C---:B------:R-:W-:Y:S02]  /*0b30*/  IADD3.X R9, R21.reuse, R10, RZ, P2, P3 ;  /* 0x0000000a15097210 */ /* 0x040fe400017e64ff */
[----:B------:R-:W-:Y:S01]  /*0b40*/  IADD3.X R15, R21, R12, RZ, P4, P5 ;  /* 0x0000000c150f7210 */ /* 0x000fe200027ea4ff */
[----:B------:R-:W-:-:S04]  /*0b50*/  IMAD.WIDE R12, R22, 0x4, R8 ;  /* 0x00000004160c7825 */ /* 0x000fc800078e0208 */
[----:B------:R-:W-:-:S04]  /*0b60*/  IMAD.WIDE R14, R22, 0x4, R14 ;  /* 0x00000004160e7825 */ /* 0x000fc800078e020e */
[----:B------:R-:W-:-:S04]  /*0b70*/  IMAD.WIDE R12, R23, 0x4, R12 ;  /* 0x00000004170c7825 */ /* 0x000fc800078e020c */
[----:B------:R-:W-:-:S04]  /*0b80*/  IMAD.WIDE R14, R23, 0x4, R14 ;  /* 0x00000004170e7825 */ /* 0x000fc800078e020e */
[----:B------:R-:W-:Y:S01]  /*0b90*/  IMAD.MOV.U32 R23, RZ, RZ, RZ ;  /* 0x000000ffff177224 */ /* 0x000fe200078e00ff */
[----:B------:R-:W-:Y:S02]  /*0ba0*/  CS2R R8, SRZ ;  /* 0x0000000000087805 */ /* 0x000fe4000001ff00 */
[----:B------:R-:W-:-:S03]  /*0bb0*/  CS2R R10, SRZ ;  /* 0x00000000000a7805 */ /* 0x000fc6000001ff00 */
[----:B------:R0:W2:Y:S02]  /*0bc0*/  @P1 LDG.E.EL R23, desc[UR4][R14.64] ;  /* 0x000000040e171981 */ /* 0x0000a4000c2e1900 */
[----:B0-----:R-:W-:-:S05]  /*0bd0*/  IMAD.WIDE R14, R33, 0x8, R36 ;  /* 0x00000008210e7825 */ /* 0x001fca00078e0224 */
[----:B------:R-:W2:Y:S01]  /*0be0*/  @P0 LDG.E.EL.128 R8, desc[UR4][R14.64] ;  /* 0x000000040e080981 */ /* 0x000ea2000c2e1d00 */
[----:B------:R-:W-:Y:S01]  /*0bf0*/  IMAD.MOV.U32 R24, RZ, RZ, RZ ;  /* 0x000000ffff187224 */ /* 0x000fe200078e00ff */
[----:B------:R-:W-:-:S05]  /*0c00*/  LOP3.LUT R33, R26, 0xffffff00, RZ, 0xc0, !PT ;  /* 0xffffff001a217812 */ /* 0x000fca00078ec0ff */
[----:B------:R2:W3:Y:S01]  /*0c10*/  @P1 LDG.E.EL R24, desc[UR4][R12.64] ;  /* 0x000000040c181981 */ /* 0x0004e2000c2e1900 */
[----:B------:R-:W-:-:S04]  /*0c20*/  IMAD.IADD R33, R0, 0x1, -R33 ;  /* 0x0000000100217824 */ /* 0x000fc800078e0a21 */
[--C-:B------:R-:W-:Y:S02]  /*0c30*/  IMAD R26, R35, 0x20000, R33.reuse ;  /* 0x00020000231a7824 */ /* 0x100fe400078e0221 */
[----:B------:R-:W-:Y:S01]  /*0c40*/  IMAD R33, R3, 0x20000, R33 ;  /* 0x0002000003217824 */ /* 0x000fe200078e0221 */
[----:B------:R-:W-:-:S03]  /*0c50*/  ISETP.GE.AND P2, PT, R27, 0x100, PT ;  /* 0x000001001b00780c */ /* 0x000fc60003f46270 */
[----:B------:R-:W-:Y:S02]  /*0c60*/  IMAD R27, R32, 0x100, R33 ;  /* 0x00000100201b7824 */ /* 0x000fe400078e0221 */
[----:B------:R-:W-:Y:S02]  /*0c70*/  IMAD.MOV.U32 R32, RZ, RZ, RZ ;  /* 0x000000ffff207224 */ /* 0x000fe400078e00ff */
[----:B------:R-:W-:-:S04]  /*0c80*/  IMAD R28, R35, -0x30000, R28 ;  /* 0xfffd0000231c7824 */ /* 0x000fc800078e021c */
[----:B------:R-:W-:Y:S02]  /*0c90*/  IMAD R28, R35, 0x10000, R28 ;  /* 0x00010000231c7824 */ /* 0x000fe400078e021c */
[----:B------:R-:W-:Y:S01]  /*0ca0*/  IMAD.WIDE R34, R34, 0x8, R36 ;  /* 0x0000000822227825 */ /* 0x000fe200078e0224 */
[----:B--2---:R-:W-:Y:S02]  /*0cb0*/  SEL R13, R9, RZ, P0 ;  /* 0x000000ff090d7207 */ /* 0x004fe40000000000 */
[----:B------:R-:W-:Y:S02]  /*0cc0*/  SEL R12, R8, RZ, P0 ;  /* 0x000000ff080c7207 */ /* 0x000fe40000000000 */
[----:B------:R-:W-:Y:S02]  /*0cd0*/  SHF.R.U32.HI R9, RZ, 0x1a, R13 ;  /* 0x0000001aff097819 */ /* 0x000fe4000001160d */
[----:B------:R-:W-:Y:S02]  /*0ce0*/  LEA R8, P3, R12, UR6, 0x2 ;  /* 0x000000060c087c11 */ /* 0x000fe4000f8610ff */
[----:B------:R-:W-:-:S02]  /*0cf0*/  LOP3.LUT R9, R9, 0x20, RZ, 0xc0, !PT ;  /* 0x0000002009097812 */ /* 0x000fc400078ec0ff */
[----:B------:R-:W-:Y:S01]  /*0d00*/  LEA.HI.X R12, R12, UR7, R13, 0x2, P3 ;  /* 0x000000070c0c7c11 */ /* 0x000fe200098f140d */
[----:B------:R-:W-:Y:S01]  /*0d10*/  IMAD.HI R13, R0, 0x2aaaaaab, RZ ;  /* 0x2aaaaaab000d7827 */ /* 0x000fe200078e02ff */
[----:B------:R-:W-:-:S04]  /*0d20*/  IADD3 R8, P3, P4, R30, R8, R9 ;  /* 0x000000081e087210 */ /* 0x000fc80007c7e009 */
[----:B------:R-:W-:Y:S02]  /*0d30*/  IADD3.X R9, R31, R12, RZ, P3, P4 ;  /* 0x0000000c1f097210 */ /* 0x000fe40001fe84ff */
[----:B------:R-:W-:Y:S02]  /*0d40*/  SHF.R.U32.HI R12, RZ, 0x1f, R13 ;  /* 0x0000001fff0c7819 */ /* 0x000fe4000001160d */
[----:B------:R-:W-:Y:S02]  /*0d50*/  SEL R33, R11, RZ, P0 ;  /* 0x000000ff0b217207 */ /* 0x000fe40000000000 */
[----:B------:R-:W-:Y:S02]  /*0d60*/  LEA.HI.SX32 R12, R13, R12, 0x11 ;  /* 0x0000000c0d0c7211 */ /* 0x000fe400078f8aff */
[----:B------:R-:W-:Y:S02]  /*0d70*/  SEL R13, R10, RZ, P0 ;  /* 0x000000ff0a0d7207 */ /* 0x000fe40000000000 */
[----:B------:R-:W-:-:S02]  /*0d80*/  SHF.R.U32.HI R11, RZ, 0x1a, R33 ;  /* 0x0000001aff0b7819 */ /* 0x000fc40000011621 */
[----:B------:R-:W-:Y:S02]  /*0d90*/  LEA R10, P3, R13, UR6, 0x2 ;  /* 0x000000060d0a7c11 */ /* 0x000fe4000f8610ff */
[----:B------:R-:W-:Y:S02]  /*0da0*/  LOP3.LUT R11, R11, 0x20, RZ, 0xc0, !PT ;  /* 0x000000200b0b7812 */ /* 0x000fe400078ec0ff */
[----:B------:R-:W-:Y:S02]  /*0db0*/  LEA.HI.X R13, R13, UR7, R33, 0x2, P3 ;  /* 0x000000070d0d7c11 */ /* 0x000fe400098f1421 */
[----:B------:R-:W-:Y:S01]  /*0dc0*/  IADD3 R10, P3, P4, R30, R10, R11 ;  /* 0x0000000a1e0a7210 */ /* 0x000fe20007c7e00b */
[----:B------:R-:W-:-:S03]  /*0dd0*/  IMAD.WIDE R8, R25, 0x4, R8 ;  /* 0x0000000419087825 */ /* 0x000fc600078e0208 */
[----:B------:R-:W-:Y:S01]  /*0de0*/  IADD3.X R11, R31, R13, RZ, P3, P4 ;  /* 0x0000000d1f0b7210 */ /* 0x000fe20001fe84ff */
[----:B------:R-:W-:-:S04]  /*0df0*/  IMAD.SHL.U32 R12, R12, 0x8000, RZ ;  /* 0x000080000c0c7824 */ /* 0x000fc800078e00ff */
[----:B------:R-:W-:-:S04]  /*0e00*/  IMAD.WIDE R8, R12, 0x4, R8 ;  /* 0x000000040c087825 */ /* 0x000fc800078e0208 */
[----:B------:R-:W-:Y:S01]  /*0e10*/  IMAD.WIDE R10, R25, 0x4, R10 ;  /* 0x00000004190a7825 */ /* 0x000fe200078e020a */
[----:B------:R0:W2:Y:S03]  /*0e20*/  @P0 LDG.E.EL R32, desc[UR4][R8.64] ;  /* 0x0000000408200981 */ /* 0x0000a6000c2e1900 */
[----:B------:R-:W-:Y:S02]  /*0e30*/  IMAD.MOV.U32 R33, RZ, RZ, RZ ;  /* 0x000000ffff217224 */ /* 0x000fe400078e00ff */
[----:B0-----:R-:W-:Y:S01]  /*0e40*/  IMAD.WIDE R8, R12, 0x4, R10 ;  /* 0x000000040c087825 */ /* 0x001fe200078e020a */
[----:B------:R-:W-:-:S04]  /*0e50*/  CS2R R10, SRZ ;  /* 0x00000000000a7805 */ /* 0x000fc8000001ff00 */
[----:B------:R0:W2:Y:S02]  /*0e60*/  @P0 LDG.E.EL R33, desc[UR4][R8.64] ;  /* 0x0000000408210981 */ /* 0x0000a4000c2e1900 */
[----:B0-----:R-:W-:-:S06]  /*0e70*/  CS2R R8, SRZ ;  /* 0x0000000000087805 */ /* 0x001fcc000001ff00 */
[----:B------:R-:W2:Y:S01]  /*0e80*/  @P0 LDG.E.EL.128 R8, desc[UR4][R34.64] ;  /* 0x0000000422080981 */ /* 0x000ea2000c2e1d00 */
[----:B------:R-:W-:Y:S02]  /*0e90*/  ISETP.GE.AND P3, PT, R29, 0x100, PT ;  /* 0x000001001d00780c */ /* 0x000fe40003f66270 */
[----:B--2---:R-:W-:Y:S02]  /*0ea0*/  SEL R36, R8, RZ, P0 ;  /* 0x000000ff08247207 */ /* 0x004fe40000000000 */
[----:B------:R-:W-:Y:S02]  /*0eb0*/  SEL R13, R9, RZ, P0 ;  /* 0x000000ff090d7207 */ /* 0x000fe40000000000 */
[----:B------:R-:W-:-:S04]  /*0ec0*/  LEA R29, P4, R36, UR6, 0x2 ;  /* 0x00000006241d7c11 */ /* 0x000fc8000f8810ff */
[--C-:B------:R-:W-:Y:S02]  /*0ed0*/  LEA.HI.X R36, R36, UR7, R13.reuse, 0x2, P4 ;  /* 0x0000000724247c11 */ /* 0x100fe4000a0f140d */
[----:B------:R-:W-:Y:S02]  /*0ee0*/  SHF.R.U32.HI R13, RZ, 0x1a, R13 ;  /* 0x0000001aff0d7819 */ /* 0x000fe4000001160d */
[----:B------:R-:W-:Y:S02]  /*0ef0*/  SEL R10, R10, RZ, P0 ;  /* 0x000000ff0a0a7207 */ /* 0x000fe40000000000 */
[----:B------:R-:W-:Y:S02]  /*0f00*/  LOP3.LUT R9, R13, 0x20, RZ, 0xc0, !PT ;  /* 0x000000200d097812 */ /* 0x000fe400078ec0ff */
[----:B------:R-:W-:Y:S02]  /*0f10*/  SEL R13, R11, RZ, P0 ;  /* 0x000000ff0b0d7207 */ /* 0x000fe40000000000 */
[----:B------:R-:W-:-:S02]  /*0f20*/  LEA R11, P6, R10, UR6, 0x2 ;  /* 0x000000060a0b7c11 */ /* 0x000fc4000f8c10ff */
[----:B------:R-:W-:Y:S02]  /*0f30*/  IADD3 R8, P4, P5, R30, R29, R9 ;  /* 0x0000001d1e087210 */ /* 0x000fe40007d9e009 */
[--C-:B------:R-:W-:Y:S02]  /*0f40*/  LEA.HI.X R10, R10, UR7, R13.reuse, 0x2, P6 ;  /* 0x000000070a0a7c11 */ /* 0x100fe4000b0f140d */
[----:B------:R-:W-:Y:S02]  /*0f50*/  SHF.R.U32.HI R13, RZ, 0x1a, R13 ;  /* 0x0000001aff0d7819 */ /* 0x000fe4000001160d */
[----:B------:R-:W-:Y:S02]  /*0f60*/  IADD3.X R9, R31, R36, RZ, P4, P5 ;  /* 0x000000241f097210 */ /* 0x000fe400027ea4ff */
[----:B------:R-:W-:Y:S01]  /*0f70*/  LOP3.LUT R13, R13, 0x20, RZ, 0xc0, !PT ;  /* 0x000000200d0d7812 */ /* 0x000fe200078ec0ff */
[----:B------:R-:W-:-:S03]  /*0f80*/  IMAD.WIDE R8, R25, 0x4, R8 ;  /* 0x0000000419087825 */ /* 0x000fc600078e0208 */
[----:B------:R-:W-:-:S04]  /*0f90*/  IADD3 R30, P4, P5, R30, R11, R13 ;  /* 0x0000000b1e1e7210 */ /* 0x000fc80007d9e00d */
[----:B------:R-:W-:Y:S01]  /*0fa0*/  IADD3.X R31, R31, R10, RZ, P4, P5 ;  /* 0x0000000a1f1f7210 */ /* 0x000fe200027ea4ff */
[----:B------:R-:W-:Y:S01]  /*0fb0*/  IMAD.WIDE R36, R12, 0x4, R8 ;  /* 0x000000040c247825 */ /* 0x000fe200078e0208 */
[----:B------:R-:W-:Y:S02]  /*0fc0*/  CS2R R8, SRZ ;  /* 0x0000000000087805 */ /* 0x000fe4000001ff00 */
[----:B------:R-:W-:-:S06]  /*0fd0*/  CS2R R10, SRZ ;  /* 0x00000000000a7805 */ /* 0x000fcc000001ff00 */
[----:B------:R0:W2:Y:S01]  /*0fe0*/  @P1 LDG.E.EL.128 R8, desc[UR4][R14.64] ;  /* 0x000000040e081981 */ /* 0x0000a2000c2e1d00 */
[----:B------:R-:W-:-:S06]  /*0ff0*/  IMAD.MOV.U32 R29, RZ, RZ, RZ ;  /* 0x000000ffff1d7224 */ /* 0x000fcc00078e00ff */
[----:B------:R1:W3:Y:S01]  /*1000*/  @P0 LDG.E.EL R29, desc[UR4][R36.64] ;  /* 0x00000004241d0981 */ /* 0x0002e2000c2e1900 */
[----:B0-----:R-:W-:-:S04]  /*1010*/  VIADD R14, R0, 0x200 ;  /* 0x00000200000e7836 */ /* 0x001fc80000000000 */
[----:B-1----:R-:W-:Y:S01]  /*1020*/  IMAD.HI R36, R14, 0x2aaaaaab, RZ ;  /* 0x2aaaaaab0e247827 */ /* 0x002fe200078e02ff */
[----:B--2---:R-:W-:Y:S02]  /*1030*/  SEL R8, R8, RZ, P1 ;  /* 0x000000ff08087207 */ /* 0x004fe40000800000 */
[----:B------:R-:W-:Y:S02]  /*1040*/  SEL R15, R9, RZ, P1 ;  /* 0x000000ff090f7207 */ /* 0x000fe40000800000 */
[----:B------:R-:W-:-:S04]  /*1050*/  LEA R13, P4, R8, UR6, 0x2 ;  /* 0x00000006080d7c11 */ /* 0x000fc8000f8810ff */
[--C-:B------:R-:W-:Y:S02]  /*1060*/  LEA.HI.X R9, R8, UR7, R15.reuse, 0x2, P4 ;  /* 0x0000000708097c11 */ /* 0x100fe4000a0f140f */
[----:B------:R-:W-:-:S04]  /*1070*/  SHF.R.U32.HI R8, RZ, 0x1a, R15 ;  /* 0x0000001aff087819 */ /* 0x000fc8000001160f */
[----:B------:R-:W-:-:S04]  /*1080*/  LOP3.LUT R8, R8, 0x20, RZ, 0xc0, !PT ;  /* 0x0000002008087812 */ /* 0x000fc800078ec0ff */
[----:B------:R-:W-:Y:S02]  /*1090*/  IADD3 R8, P4, P5, R20, R13, R8 ;  /* 0x0000000d14087210 */ /* 0x000fe40007d9e008 */
[----:B------:R-:W-:-:S04]  /*10a0*/  SHF.R.U32.HI R13, RZ, 0x1f, R36 ;  /* 0x0000001fff0d7819 */ /* 0x000fc80000011624 */
[----:B------:R-:W-:Y:S01]  /*10b0*/  LEA.HI.SX32 R13, R36, R13, 0x11 ;  /* 0x0000000d240d7211 */ /* 0x000fe200078f8aff */
[----:B------:R-:W-:Y:S01]  /*10c0*/  IMAD.WIDE R36, R25, 0x4, R30 ;  /* 0x0000000419247825 */ /* 0x000fe200078e021e */
[----:B------:R-:W-:-:S03]  /*10d0*/  CS2R R14, SRZ ;  /* 0x00000000000e7805 */ /* 0x000fc6000001ff00 */
[----:B------:R-:W-:Y:S02]  /*10e0*/  IMAD.SHL.U32 R31, R13, 0x8000, RZ ;  /* 0x000080000d1f7824 */ /* 0x000fe400078e00ff */
[----:B------:R-:W-:Y:S01]  /*10f0*/  IMAD.WIDE R36, R12, 0x4, R36 ;  /* 0x000000040c247825 */ /* 0x000fe200078e0224 */
[----:B------:R-:W-:-:S06]  /*1100*/  CS2R R12, SRZ ;  /* 0x00000000000c7805 */ /* 0x000fcc000001ff00 */
[----:B------:R0:W2:Y:S01]  /*1110*/  @P1 LDG.E.EL.128 R12, desc[UR4][R34.64] ;  /* 0x00000004220c1981 */ /* 0x0000a2000c2e1d00 */
[----:B------:R-:W-:-:S03]  /*1120*/  IADD3.X R9, R21, R9, RZ, P4, P5 ;  /* 0x0000000915097210 */ /* 0x000fc600027ea4ff */
[----:B------:R-:W-:Y:S01]  /*1130*/  IMAD.WIDE R8, R22, 0x4, R8 ;  /* 0x0000000416087825 */ /* 0x000fe200078e0208 */
[----:B------:R-:W-:-:S03]  /*1140*/  SEL R10, R10, RZ, P1 ;  /* 0x000000ff0a0a7207 */ /* 0x000fc60000800000 */
[----:B------:R-:W-:Y:S02]  /*1150*/  IMAD.MOV.U32 R25, RZ, RZ, RZ ;  /* 0x000000ffff197224 */ /* 0x000fe400078e00ff */
[----:B------:R-:W-:Y:S01]  /*1160*/  IMAD.WIDE R8, R31, 0x4, R8 ;  /* 0x000000041f087825 */ /* 0x000fe200078e0208 */
[----:B0-----:R-:W-:-:S04]  /*1170*/  SEL R35, R11, RZ, P1 ;  /* 0x000000ff0b237207 */ /* 0x001fc80000800000 */
[----:B------:R0:W3:Y:S01]  /*1180*/  @P1 LDG.E.EL R25, desc[UR4][R8.64] ;  /* 0x0000000408191981 */ /* 0x0000e2000c2e1900 */
[----:B------:R-:W-:-:S06]  /*1190*/  IMAD.MOV.U32 R30, RZ, RZ, RZ ;  /* 0x000000ffff1e7224 */ /* 0x000fcc00078e00ff */
[----:B------:R1:W3:Y:S01]  /*11a0*/  @P0 LDG.E.EL R30, desc[UR4][R36.64] ;  /* 0x00000004241e0981 */ /* 0x0002e2000c2e1900 */
[----:B0-----:R-:W-:-:S04]  /*11b0*/  LEA R9, P4, R10, UR6, 0x2 ;  /* 0x000000060a097c11 */ /* 0x001fc8000f8810ff */
[--C-:B------:R-:W-:Y:S02]  /*11c0*/  LEA.HI.X R11, R10, UR7, R35.reuse, 0x2, P4 ;  /* 0x000000070a0b7c11 */ /* 0x100fe4000a0f1423 */
[----:B------:R-:W-:-:S04]  /*11d0*/  SHF.R.U32.HI R10, RZ, 0x1a, R35 ;  /* 0x0000001aff0a7819 */ /* 0x000fc80000011623 */
[----:B------:R-:W-:-:S04]  /*11e0*/  LOP3.LUT R10, R10, 0x20, RZ, 0xc0, !PT ;  /* 0x000000200a0a7812 */ /* 0x000fc800078ec0ff */
[----:B------:R-:W-:-:S04]  /*11f0*/  IADD3 R10, P4, P5, R20, R9, R10 ;  /* 0x00000009140a7210 */ /* 0x000fc80007d9e00a */
[----:B------:R-:W-:-:S03]  /*1200*/  IADD3.X R11, R21, R11, RZ, P4, P5 ;  /* 0x0000000b150b7210 */ /* 0x000fc600027ea4ff */
[----:B------:R-:W-:-:S04]  /*1210*/  IMAD.WIDE R10, R22, 0x4, R10 ;  /* 0x00000004160a7825 */ /* 0x000fc800078e020a */
[----:B------:R-:W-:Y:S01]  /*1220*/  IMAD.WIDE R10, R31, 0x4, R10 ;  /* 0x000000041f0a7825 */ /* 0x000fe200078e020a */
[----:B------:R-:W-:Y:S02]  /*1230*/  LEA.HI R16, R16, R16, RZ, 0x4 ;  /* 0x0000001010107211 */ /* 0x000fe400078f20ff */
[----:B--2---:R-:W-:Y:S02]  /*1240*/  SEL R8, R13, RZ, P1 ;  /* 0x000000ff0d087207 */ /* 0x004fe40000800000 */
[----:B-1----:R-:W-:Y:S02]  /*1250*/  SEL R37, R12, RZ, P1 ;  /* 0x000000ff0c257207 */ /* 0x002fe40000800000 */
[----:B------:R-:W-:Y:S02]  /*1260*/  SHF.R.U32.HI R9, RZ, 0x1a, R8 ;  /* 0x0000001aff097819 */ /* 0x000fe40000011608 */
[----:B------:R-:W-:Y:S02]  /*1270*/  LEA R13, P6, R37, UR6, 0x2 ;  /* 0x00000006250d7c11 */ /* 0x000fe4000f8c10ff */
[----:B------:R-:W-:-:S02]  /*1280*/  LOP3.LUT R9, R9, 0x20, RZ, 0xc0, !PT ;  /* 0x0000002009097812 */ /* 0x000fc400078ec0ff */
[----:B------:R-:W-:Y:S02]  /*1290*/  SEL R15, R15, RZ, P1 ;  /* 0x000000ff0f0f7207 */ /* 0x000fe40000800000 */
[----:B------:R-:W-:Y:S02]  /*12a0*/  SEL R12, R14, RZ, P1 ;  /* 0x000000ff0e0c7207 */ /* 0x000fe40000800000 */
[----:B------:R-:W-:Y:S02]  /*12b0*/  LEA.HI.X R14, R37, UR7, R8, 0x2, P6 ;  /* 0x00000007250e7c11 */ /* 0x000fe4000b0f1408 */
[----:B------:R-:W-:Y:S01]  /*12c0*/  IADD3 R8, P5, P6, R20, R13, R9 ;  /* 0x0000000d14087210 */ /* 0x000fe20007ebe009 */
[----:B------:R-:W0:Y:S01]  /*12d0*/  LDC.64 R36, c[0x0][0x240] ;  /* 0x00009000ff247b82 */ /* 0x000e220000000a00 */
[----:B------:R-:W-:Y:S02]  /*12e0*/  SHF.R.U32.HI R13, RZ, 0x1a, R15 ;  /* 0x0000001aff0d7819 */ /* 0x000fe4000001160f */
[----:B------:R-:W-:-:S02]  /*12f0*/  LEA R34, P4, R12, UR6, 0x2 ;  /* 0x000000060c227c11 */ /* 0x000fc4000f8810ff */
[----:B------:R-:W-:Y:S02]  /*1300*/  LOP3.LUT R13, R13, 0x20, RZ, 0xc0, !PT ;  /* 0x000000200d0d7812 */ /* 0x000fe400078ec0ff */
[----:B------:R-:W-:Y:S02]  /*1310*/  IADD3.X R9, R21, R14, RZ, P5, P6 ;  /* 0x0000000e15097210 */ /* 0x000fe40002fec4ff */
[----:B------:R-:W-:Y:S02]  /*1320*/  IADD3 R20, P5, P6, R20, R34, R13 ;  /* 0x0000002214147210 */ /* 0x000fe40007ebe00d */
[----:B------:R-:W-:-:S04]  /*1330*/  LEA.HI.X R12, R12, UR7, R15, 0x2, P4 ;  /* 0x000000070c0c7c11 */ /* 0x000fc8000a0f140f */
[----:B------:R-:W-:Y:S01]  /*1340*/  IADD3.X R21, R21, R12, RZ, P5, P6 ;  /* 0x0000000c15157210 */ /* 0x000fe20002fec4ff */
[----:B------:R-:W-:Y:S01]  /*1350*/  IMAD.WIDE R8, R22, 0x4, R8 ;  /* 0x0000000416087825 */ /* 0x000fe200078e0208 */
[----:B------:R-:W-:-:S03]  /*1360*/  SHF.R.S32.HI R13, RZ, 0x1f, R0 ;  /* 0x0000001fff0d7819 */ /* 0x000fc60000011400 */
[----:B------:R-:W-:Y:S01]  /*1370*/  IMAD.WIDE R20, R22, 0x4, R20 ;  /* 0x0000000416147825 */ /* 0x000fe200078e0214 */
[----:B------:R-:W-:Y:S02]  /*1380*/  LEA.HI R14, R13, R0, RZ, 0x4 ;  /* 0x000000000d0e7211 */ /* 0x000fe400078f20ff */
[----:B------:R-:W-:Y:S01]  /*1390*/  CS2R R34, SRZ ;  /* 0x0000000000227805 */ /* 0x000fe2000001ff00 */
[----:B------:R-:W-:Y:S01]  /*13a0*/  IMAD.WIDE R12, R31, 0x4, R8 ;  /* 0x000000041f0c7825 */ /* 0x000fe200078e0208 */
[----:B------:R-:W-:-:S03]  /*13b0*/  LOP3.LUT R15, R14, 0xfffffff0, RZ, 0xc0, !PT ;  /* 0xfffffff00e0f7812 */ /* 0x000fc600078ec0ff */
[----:B------:R-:W-:Y:S01]  /*13c0*/  IMAD.WIDE R8, R31, 0x4, R20 ;  /* 0x000000041f087825 */ /* 0x000fe200078e0214 */
[----:B------:R1:W2:Y:S03]  /*13d0*/  @P1 LDG.E.EL R34, desc[UR4][R10.64] ;  /* 0x000000040a221981 */ /* 0x0002a6000c2e1900 */
[----:B------:R-:W-:Y:S02]  /*13e0*/  IMAD.MOV.U32 R20, RZ, RZ, RZ ;  /* 0x000000ffff147224 */ /* 0x000fe400078e00ff */
[----:B------:R-:W-:-:S04]  /*13f0*/  IMAD.IADD R15, R0, 0x1, -R15 ;  /* 0x00000001000f7824 */ /* 0x000fc800078e0a0f */
[----:B------:R0:W2:Y:S01]  /*1400*/  @P1 LDG.E.EL R20, desc[UR4][R8.64] ;  /* 0x0000000408141981 */ /* 0x0000a2000c2e1900 */
[----:B-1----:R-:W-:Y:S01]  /*1410*/  CS2R R10, SRZ ;  /* 0x00000000000a7805 */ /* 0x002fe2000001ff00 */
[----:B0-----:R-:W-:Y:S01]  /*1420*/  IMAD.WIDE R36, R15, 0x4, R36 ;  /* 0x000000040f247825 */ /* 0x001fe200078e0224 */
[----:B------:R-:W-:Y:S02]  /*1430*/  SHF.R.S32.HI R22, RZ, 0x4, R14 ;  /* 0x00000004ff167819 */ /* 0x000fe4000001140e */
[----:B------:R-:W-:Y:S01]  /*1440*/  CS2R R8, SRZ ;  /* 0x0000000000087805 */ /* 0x000fe2000001ff00 */
[----:B------:R-:W-:Y:S01]  /*1450*/  IMAD.MOV.U32 R31, RZ, RZ, RZ ;  /* 0x000000ffff1f7224 */ /* 0x000fe200078e00ff */
[----:B------:R-:W-:-:S04]  /*1460*/  LOP3.LUT R15, R16, 0xfffffff0, RZ, 0xc0, !PT ;  /* 0xfffffff0100f7812 */ /* 0x000fc800078ec0ff */
[----:B------:R-:W2:Y:S01]  /*1470*/  @P0 LDG.E.EL.128 R8, desc[UR4][R36.64] ;  /* 0x0000000424080981 */ /* 0x000ea2000c2e1d00 */
[----:B------:R-:W-:Y:S01]  /*1480*/  IMAD.IADD R22, R22, 0x1, -R15 ;  /* 0x0000000116167824 */ /* 0x000fe200078e0a0f */
[----:B------:R-:W-:Y:S02]  /*1490*/  CS2R R14, SRZ ;  /* 0x00000000000e7805 */ /* 0x000fe4000001ff00 */
[----:B------:R0:W2:Y:S02]  /*14a0*/  @P1 LDG.E.EL R31, desc[UR4][R12.64] ;  /* 0x000000040c1f1981 */ /* 0x0000a4000c2e1900 */
[----:B0-----:R-:W-:-:S06]  /*14b0*/  CS2R R12, SRZ ;  /* 0x00000000000c7805 */ /* 0x001fcc000001ff00 */
[----:B------:R0:W2:Y:S01]  /*14c0*/  @P1 LDG.E.EL.128 R12, desc[UR4][R36.64] ;  /* 0x00000004240c1981 */ /* 0x0000a2000c2e1d00 */
[----:B------:R-:W-:Y:S02]  /*14d0*/  SEL R5, R5, RZ, P0 ;  /* 0x000000ff05057207 */ /* 0x000fe40000000000 */
[----:B------:R-:W-:Y:S02]  /*14e0*/  SEL R32, R32, RZ, P0 ;  /* 0x000000ff20207207 */ /* 0x000fe40000000000 */
[----:B----4-:R-:W-:Y:S02]  /*14f0*/  SEL R2, R2, RZ, P0 ;  /* 0x000000ff02027207 */ /* 0x010fe40000000000 */
[----:B------:R-:W-:Y:S01]  /*1500*/  SEL R33, R33, RZ, P0 ;  /* 0x000000ff21217207 */ /* 0x000fe20000000000 */
[----:B------:R-:W-:Y:S01]  /*1510*/  FADD R16, -R5, R32 ;  /* 0x0000002005107221 */ /* 0x000fe20000000100 */
[----:B0-----:R-:W0:Y:S01]  /*1520*/  LDC.64 R36, c[0x0][0x248] ;  /* 0x00009200ff247b82 */ /* 0x001e220000000a00 */
[----:B-----5:R-:W-:-:S02]  /*1530*/  SEL R18, R18, RZ, P0 ;  /* 0x000000ff12127207 */ /* 0x020fc40000000000 */
[----:B------:R-:W-:Y:S01]  /*1540*/  FADD R21, -R2, R33 ;  /* 0x0000002102157221 */ /* 0x000fe20000000100 */
[----:B---3--:R-:W-:Y:S02]  /*1550*/  SEL R29, R29, RZ, P0 ;  /* 0x000000ff1d1d7207 */ /* 0x008fe40000000000 */
[----:B------:R-:W-:Y:S01]  /*1560*/  SEL R24, R24, RZ, P1 ;  /* 0x000000ff18187207 */ /* 0x000fe20000800000 */
[----:B------:R-:W-:Y:S02]  /*1570*/  IMAD R26, R7, 0x100, R26 ;  /* 0x00000100071a7824 */ /* 0x000fe400078e021a */
[----:B------:R-:W-:Y:S01]  /*1580*/  FADD R29, -R18, R29 ;  /* 0x0000001d121d7221 */ /* 0x000fe20000000100 */
[----:B------:R-:W-:Y:S02]  /*1590*/  SEL R32, R19, RZ, P0 ;  /* 0x000000ff13207207 */ /* 0x000fe40000000000 */
[----:B------:R-:W-:-:S05]  /*15a0*/  SEL R19, R30, RZ, P0 ;  /* 0x000000ff1e137207 */ /* 0x000fca0000000000 */
[----:B------:R-:W-:Y:S01]  /*15b0*/  FADD R19, -R32, R19 ;  /* 0x0000001320137221 */ /* 0x000fe20000000100 */
[----:B------:R-:W-:Y:S01]  /*15c0*/  IMAD.MOV.U32 R33, RZ, RZ, RZ ;  /* 0x000000ffff217224 */ /* 0x000fe200078e00ff */
[----:B--2---:R-:W-:Y:S02]  /*15d0*/  SEL R8, R8, RZ, P0 ;  /* 0x000000ff08087207 */ /* 0x004fe40000000000 */
[----:B------:R-:W-:-:S03]  /*15e0*/  SEL R9, R9, RZ, P0 ;  /* 0x000000ff09097207 */ /* 0x000fc60000000000 */
[----:B------:R-:W-:Y:S01]  /*15f0*/  FFMA R16, R16, R8, R5 ;  /* 0x0000000810107223 */ /* 0x000fe20000000005 */
[----:B------:R-:W-:Y:S02]  /*1600*/  SEL R5, R6, RZ, P1 ;  /* 0x000000ff06057207 */ /* 0x000fe40000800000 */
[----:B------:R-:W-:Y:S01]  /*1610*/  SEL R6, R17, RZ, P1 ;  /* 0x000000ff11067207 */ /* 0x000fe20000800000 */
[----:B------:R-:W-:Y:S01]  /*1620*/  FFMA R21, R21, R9, R2 ;  /* 0x0000000915157223 */ /* 0x000fe20000000002 */
[----:B------:R-:W-:Y:S01]  /*1630*/  SEL R17, R34, RZ, P1 ;  /* 0x000000ff22117207 */ /* 0x000fe20000800000 */
[----:B------:R-:W1:Y:S01]  /*1640*/  LDC.64 R8, c[0x0][0x218] ;  /* 0x00008600ff087b82 */ /* 0x000e620000000a00 */
[----:B------:R-:W-:Y:S02]  /*1650*/  SEL R31, R31, RZ, P1 ;  /* 0x000000ff1f1f7207 */ /* 0x000fe40000800000 */
[----:B------:R-:W-:Y:S01]  /*1660*/  SEL R10, R10, RZ, P0 ;  /* 0x000000ff0a0a7207 */ /* 0x000fe20000000000 */
[----:B------:R-:W-:-:S02]  /*1670*/  FADD R17, -R6, R17 ;  /* 0x0000001106117221 */ /* 0x000fc40000000100 */
[----:B------:R-:W-:Y:S01]  /*1680*/  FADD R31, -R24, R31 ;  /* 0x0000001f181f7221 */ /* 0x000fe20000000100 */
[----:B------:R-:W-:Y:S02]  /*1690*/  SEL R13, R13, RZ, P1 ;  /* 0x000000ff0d0d7207 */ /* 0x000fe40000800000 */
[----:B------:R-:W-:Y:S01]  /*16a0*/  SEL R7, R14, RZ, P1 ;  /* 0x000000ff0e077207 */ /* 0x000fe20000800000 */
[----:B------:R-:W-:Y:S01]  /*16b0*/  FFMA R2, R29, R10, R18 ;  /* 0x0000000a1d027223 */ /* 0x000fe20000000012 */
[----:B------:R-:W-:Y:S01]  /*16c0*/  SEL R10, R25, RZ, P1 ;  /* 0x000000ff190a7207 */ /* 0x000fe20000800000 */
[----:B------:R-:W-:Y:S02]  /*16d0*/  FFMA R14, R17, R13, R6 ;  /* 0x0000000d110e7223 */ /* 0x000fe40000000006 */
[----:B------:R-:W-:Y:S01]  /*16e0*/  FFMA R13, R31, R7, R24 ;  /* 0x000000071f0d7223 */ /* 0x000fe20000000018 */
[----:B------:R-:W-:Y:S01]  /*16f0*/  SEL R11, R11, RZ, P0 ;  /* 0x000000ff0b0b7207 */ /* 0x000fe20000000000 */
[----:B------:R-:W2:Y:S01]  /*1700*/  LDC.64 R24, c[0x0][0x210] ;  /* 0x00008400ff187b82 */ /* 0x000ea20000000a00 */
[----:B------:R-:W-:Y:S01]  /*1710*/  SEL R12, R12, RZ, P1 ;  /* 0x000000ff0c0c7207 */ /* 0x000fe20000800000 */
[----:B------:R-:W-:-:S02]  /*1720*/  FADD R10, -R5, R10 ;  /* 0x0000000a050a7221 */ /* 0x000fc40000000100 */
[----:B------:R-:W-:Y:S02]  /*1730*/  FFMA R32, R19, R11, R32 ;  /* 0x0000000b13207223 */ /* 0x000fe40000000020 */
[----:B------:R-:W-:Y:S01]  /*1740*/  FFMA R12, R10, R12, R5 ;  /* 0x0000000c0a0c7223 */ /* 0x000fe20000000005 */
[----:B0-----:R-:W-:Y:S01]  /*1750*/  IMAD.WIDE R10, R22, 0x4, R36 ;  /* 0x00000004160a7825 */ /* 0x001fe200078e0224 */
[----:B------:R-:W-:-:S03]  /*1760*/  CS2R R30, SRZ ;  /* 0x00000000001e7805 */ /* 0x000fc6000001ff00 */
[----:B------:R-:W-:Y:S01]  /*1770*/  IMAD.MOV.U32 R29, RZ, RZ, RZ ;  /* 0x000000ffff1d7224 */ /* 0x000fe200078e00ff */
[----:B------:R-:W-:Y:S01]  /*1780*/  CS2R R6, SRZ ;  /* 0x0000000000067805 */ /* 0x000fe2000001ff00 */
[----:B------:R-:W-:Y:S01]  /*1790*/  IMAD.MOV.U32 R22, RZ, RZ, RZ ;  /* 0x000000ffff167224 */ /* 0x000fe200078e00ff */
[----:B------:R-:W3:Y:S01]  /*17a0*/  @P0 LDG.E.EL R35, desc[UR4][R10.64] ;  /* 0x000000040a230981 */ /* 0x000ee2000c2e1900 */
[----:B------:R-:W-:-:S03]  /*17b0*/  IMAD.WIDE R36, R4, 0x4, R36 ;  /* 0x0000000404247825 */ /* 0x000fc600078e0224 */
[----:B------:R-:W4:Y:S01]  /*17c0*/  @P0 LDG.E.EL R33, desc[UR4][R10.64] ;  /* 0x000000040a210981 */ /* 0x000f22000c2e1900 */
[----:B-1----:R-:W-:-:S03]  /*17d0*/  IMAD.WIDE R18, R27, 0x4, R8 ;  /* 0x000000041b127825 */ /* 0x002fc600078e0208 */
[----:B------:R-:W5:Y:S01]  /*17e0*/  @P1 LDG.E.EL R31, desc[UR4][R36.64] ;  /* 0x00000004241f1981 */ /* 0x000f62000c2e1900 */
[----:B------:R-:W-:Y:S02]  /*17f0*/  IMAD.MOV.U32 R4, RZ, RZ, RZ ;  /* 0x000000ffff047224 */ /* 0x000fe400078e00ff */
[----:B------:R-:W-:Y:S01]  /*1800*/  IMAD.MOV.U32 R5, RZ, RZ, RZ ;  /* 0x000000ffff057224 */ /* 0x000fe200078e00ff */
[----:B------:R-:W3:Y:S01]  /*1810*/  @P1 LDG.E.EL R30, desc[UR4][R36.64] ;  /* 0x00000004241e1981 */ /* 0x000ee2000c2e1900 */
[----:B------:R-:W-:-:S03]  /*1820*/  IMAD.MOV.U32 R17, RZ, RZ, RZ ;  /* 0x000000ffff117224 */ /* 0x000fc600078e00ff */
[----:B------:R-:W3:Y:S01]  /*1830*/  @P1 LDG.E.EL R29, desc[UR4][R36.64] ;  /* 0x00000004241d1981 */ /* 0x000ee2000c2e1900 */
[----:B------:R-:W-:-:S03]  /*1840*/  IMAD.MOV.U32 R34, RZ, RZ, RZ ;  /* 0x000000ffff227224 */ /* 0x000fc600078e00ff */
[----:B------:R0:W3:Y:S04]  /*1850*/  @P1 LDG.E.EL R22, desc[UR4][R36.64] ;  /* 0x0000000424161981 */ /* 0x0000e8000c2e1900 */
[----:B------:R-:W3:Y:S04]  /*1860*/  @P0 LDG.E.128 R4, desc[UR4][R18.64] ;  /* 0x0000000412040981 */ /* 0x000ee8000c1e1d00 */
[----:B------:R-:W4:Y:S01]  /*1870*/  @P0 LDG.E.EL R17, desc[UR4][R10.64] ;  /* 0x000000040a110981 */ /* 0x000f22000c2e1900 */
[----:B0-----:R-:W-:-:S03]  /*1880*/  IMAD.WIDE R36, R26, 0x4, R8 ;  /* 0x000000041a247825 */ /* 0x001fc600078e0208 */
[----:B------:R0:W5:Y:S01]  /*1890*/  @P0 LDG.E.EL R34, desc[UR4][R10.64] ;  /* 0x000000040a220981 */ /* 0x000162000c2e1900 */
[----:B------:R-:W-:-:S04]  /*18a0*/  IMAD R8, R3, -0x30000, R0 ;  /* 0xfffd000003087824 */ /* 0x000fc800078e0200 */
[----:B------:R-:W-:Y:S01]  /*18b0*/  IMAD R27, R3, 0x10000, R8 ;  /* 0x00010000031b7824 */ /* 0x000fe200078e0208 */
[----:B------:R-:W-:Y:S02]  /*18c0*/  CS2R R8, SRZ ;  /* 0x0000000000087805 */ /* 0x000fe4000001ff00 */
[----:B0-----:R-:W-:Y:S01]  /*18d0*/  CS2R R10, SRZ ;  /* 0x00000000000a7805 */ /* 0x001fe2000001ff00 */
[----:B--2---:R-:W-:-:S05]  /*18e0*/  IMAD.WIDE R26, R27, 0x4, R24 ;  /* 0x000000041b1a7825 */ /* 0x004fca00078e0218 */
[----:B------:R0:W2:Y:S01]  /*18f0*/  @!P2 LDG.E.128 R8, desc[UR4][R26.64] ;  /* 0x000000041a08a981 */ /* 0x0000a2000c1e1d00 */
[----:B------:R-:W-:Y:S02]  /*1900*/  CS2R R18, SRZ ;  /* 0x0000000000127805 */ /* 0x000fe4000001ff00 */
[----:B0-----:R-:W-:Y:S02]  /*1910*/  CS2R R26, SRZ ;  /* 0x00000000001a7805 */ /* 0x001fe4000001ff00 */
[----:B---3--:R-:W-:Y:S02]  /*1920*/  SEL R3, R4, RZ, P0 ;  /* 0x000000ff04037207 */ /* 0x008fe40000000000 */
[----:B----4-:R-:W-:-:S03]  /*1930*/  SEL R17, R17, RZ, P0 ;  /* 0x000000ff11117207 */ /* 0x010fc60000000000 */
[----:B------:R-:W-:Y:S01]  /*1940*/  FADD R16, -R3, R16 ;  /* 0x0000001003107221 */ /* 0x000fe20000000100 */
[----:B--2---:R-:W-:-:S03]  /*1950*/  SEL R8, R8, RZ, !P2 ;  /* 0x000000ff08087207 */ /* 0x004fc60005000000 */
[----:B------:R-:W-:Y:S01]  /*1960*/  @P2 FFMA R8, R16, R17, R3 ;  /* 0x0000001110082223 */ /* 0x000fe20000000003 */
[----:B------:R-:W-:Y:S02]  /*1970*/  IMAD.MOV.U32 R16, RZ, RZ, RZ ;  /* 0x000000ffff107224 */ /* 0x000fe400078e00ff */
[----:B------:R-:W-:-:S06]  /*1980*/  IMAD.MOV.U32 R17, RZ, RZ, RZ ;  /* 0x000000ffff117224 */ /* 0x000fcc00078e00ff */
[----:B------:R0:W2:Y:S02]  /*1990*/  @P1 LDG.E.128 R16, desc[UR4][R36.64] ;  /* 0x0000000424101981 */ /* 0x0000a4000c1e1d00 */
[----:B0-----:R-:W-:Y:S01]  /*19a0*/  IMAD.WIDE R36, R28, 0x4, R24 ;  /* 0x000000041c247825 */ /* 0x001fe200078e0218 */
[----:B------:R-:W-:-:S06]  /*19b0*/  CS2R R24, SRZ ;  /* 0x0000000000187805 */ /* 0x000fcc000001ff00 */
[----:B------:R0:W3:Y:S02]  /*19c0*/  @!P3 LDG.E.128 R24, desc[UR4][R36.64] ;  /* 0x000000042418b981 */ /* 0x0000e4000c1e1d00 */
[----:B0-----:R-:W0:Y:S01]  /*19d0*/  LDC.64 R36, c[0x0][0x250] ;  /* 0x00009400ff247b82 */ /* 0x001e220000000a00 */
[----:B------:R-:W-:Y:S02]  /*19e0*/  SEL R23, R23, RZ, P1 ;  /* 0x000000ff17177207 */ /* 0x000fe40000800000 */
[----:B------:R-:W-:Y:S02]  /*19f0*/  SEL R20, R20, RZ, P1 ;  /* 0x000000ff14147207 */ /* 0x000fe40000800000 */
[----:B------:R-:W-:Y:S02]  /*1a00*/  SEL R3, R15, RZ, P1 ;  /* 0x000000ff0f037207 */ /* 0x000fe40000800000 */
[----:B-----5:R-:W-:Y:S01]  /*1a10*/  SEL R34, R34, RZ, P0 ;  /* 0x000000ff22227207 */ /* 0x020fe20000000000 */
[----:B------:R-:W-:Y:S01]  /*1a20*/  FADD R20, -R23, R20 ;  /* 0x0000001417147221 */ /* 0x000fe20000000100 */
[----:B------:R-:W-:-:S02]  /*1a30*/  SEL R7, R7, RZ, P0 ;  /* 0x000000ff07077207 */ /* 0x000fc40000000000 */
[----:B------:R-:W-:Y:S01]  /*1a40*/  SEL R10, R10, RZ, !P2 ;  /* 0x000000ff0a0a7207 */ /* 0x000fe20005000000 */
[----:B------:R-:W-:Y:S01]  /*1a50*/  FFMA R3, R20, R3, R23 ;  /* 0x0000000314037223 */ /* 0x000fe20000000017 */
[----:B0-----:R-:W-:Y:S01]  /*1a60*/  IMAD.WIDE R36, R0, 0x4, R36 ;  /* 0x0000000400247825 */ /* 0x001fe200078e0224 */
[----:B------:R-:W-:Y:S02]  /*1a70*/  SEL R0, R5, RZ, P0 ;  /* 0x000000ff05007207 */ /* 0x000fe40000000000 */
[----:B------:R-:W-:-:S05]  /*1a80*/  SEL R5, R6, RZ, P0 ;  /* 0x000000ff06057207 */ /* 0x000fca0000000000 */
[----:B------:R-:W-:Y:S01]  /*1a90*/  FADD R6, -R5, R2 ;  /* 0x0000000205067221 */ /* 0x000fe20000000100 */
[----:B------:R-:W-:Y:S01]  /*1aa0*/  SEL R35, R35, RZ, P0 ;  /* 0x000000ff23237207 */ /* 0x000fe20000000000 */
[----:B------:R-:W-:Y:S01]  /*1ab0*/  FADD R21, -R0, R21 ;  /* 0x0000001500157221 */ /* 0x000fe20000000100 */
[----:B------:R-:W-:Y:S01]  /*1ac0*/  SEL R4, R33, RZ, P0 ;  /* 0x000000ff21047207 */ /* 0x000fe20000000000 */
[----:B------:R-:W-:Y:S01]  /*1ad0*/  @P2 FFMA R10, R6, R34, R5 ;  /* 0x00000022060a2223 */ /* 0x000fe20000000005 */
[----:B------:R-:W-:Y:S01]  /*1ae0*/  SEL R31, R31, RZ, P1 ;  /* 0x000000ff1f1f7207 */ /* 0x000fe20000800000 */
[----:B------:R-:W-:Y:S01]  /*1af0*/  FADD R32, -R7, R32 ;  /* 0x0000002007207221 */ /* 0x000fe20000000100 */
[----:B------:R-:W-:Y:S02]  /*1b00*/  SEL R30, R30, RZ, P1 ;  /* 0x000000ff1e1e7207 */ /* 0x000fe40000800000 */
[----:B------:R-:W-:Y:S02]  /*1b10*/  SEL R29, R29, RZ, P1 ;  /* 0x000000ff1d1d7207 */ /* 0x000fe40000800000 */
[----:B------:R-:W-:-:S02]  /*1b20*/  SEL R5, R22, RZ, P1 ;  /* 0x000000ff16057207 */ /* 0x000fc40000800000 */
[----:B------:R-:W-:Y:S01]  /*1b30*/  SEL R9, R9, RZ, !P2 ;  /* 0x000000ff09097207 */ /* 0x000fe20005000000 */
[----:B------:R-:W-:Y:S01]  /*1b40*/  @P2 FFMA R9, R21, R35, R0 ;  /* 0x0000002315092223 */ /* 0x000fe20000000000 */
[----:B------:R-:W-:Y:S01]  /*1b50*/  SEL R11, R11, RZ, !P2 ;  /* 0x000000ff0b0b7207 */ /* 0x000fe20005000000 */
[----:B------:R-:W-:-:S05]  /*1b60*/  @P2 FFMA R11, R32, R4, R7 ;  /* 0x00000004200b2223 */ /* 0x000fca0000000007 */
[----:B------:R-:W-:Y:S01]  /*1b70*/  STG.E.128 desc[UR4][R36.64], R8 ;  /* 0x0000000824007986 */ /* 0x000fe2000c101d04 */
[----:B--2---:R-:W-:Y:S02]  /*1b80*/  SEL R15, R16, RZ, P1 ;  /* 0x000000ff100f7207 */ /* 0x004fe40000800000 */
[----:B------:R-:W-:Y:S02]  /*1b90*/  SEL R17, R17, RZ, P1 ;  /* 0x000000ff11117207 */ /* 0x000fe40000800000 */
[----:B------:R-:W-:Y:S02]  /*1ba0*/  SEL R18, R18, RZ, P1 ;  /* 0x000000ff12127207 */ /* 0x000fe40000800000 */
[----:B------:R-:W-:Y:S01]  /*1bb0*/  SEL R2, R19, RZ, P1 ;  /* 0x000000ff13027207 */ /* 0x000fe20000800000 */
[----:B------:R-:W-:Y:S01]  /*1bc0*/  FADD R12, -R15, R12 ;  /* 0x0000000c0f0c7221 */ /* 0x000fe20000000100 */
[----:B------:R-:W-:Y:S01]  /*1bd0*/  FADD R14, -R17, R14 ;  /* 0x0000000e110e7221 */ /* 0x000fe20000000100 */
[----:B------:R-:W-:-:S02]  /*1be0*/  FADD R13, -R18, R13 ;  /* 0x0000000d120d7221 */ /* 0x000fc40000000100 */
[----:B------:R-:W-:Y:S01]  /*1bf0*/  FADD R3, -R2, R3 ;  /* 0x0000000302037221 */ /* 0x000fe20000000100 */
[----:B---3--:R-:W-:Y:S01]  /*1c00*/  SEL R24, R24, RZ, !P3 ;  /* 0x000000ff18187207 */ /* 0x008fe20005800000 */
[----:B------:R-:W-:Y:S01]  /*1c10*/  @P3 FFMA R24, R12, R31, R15 ;  /* 0x0000001f0c183223 */ /* 0x000fe2000000000f */
[----:B------:R-:W-:Y:S01]  /*1c20*/  SEL R25, R25, RZ, !P3 ;  /* 0x000000ff19197207 */ /* 0x000fe20005800000 */
[----:B------:R-:W-:Y:S01]  /*1c30*/  @P3 FFMA R25, R14, R30, R17 ;  /* 0x0000001e0e193223 */ /* 0x000fe20000000011 */
[----:B------:R-:W-:Y:S01]  /*1c40*/  SEL R26, R26, RZ, !P3 ;  /* 0x000000ff1a1a7207 */ /* 0x000fe20005800000 */
[----:B------:R-:W-:Y:S01]  /*1c50*/  @P3 FFMA R26, R13, R29, R18 ;  /* 0x0000001d0d1a3223 */ /* 0x000fe20000000012 */
[----:B------:R-:W-:Y:S01]  /*1c60*/  SEL R27, R27, RZ, !P3 ;  /* 0x000000ff1b1b7207 */ /* 0x000fe20005800000 */
[----:B------:R-:W-:-:S05]  /*1c70*/  @P3 FFMA R27, R3, R5, R2 ;  /* 0x00000005031b3223 */ /* 0x000fca0000000002 */
[----:B------:R-:W-:Y:S01]  /*1c80*/  STG.E.128 desc[UR4][R36.64+0x800], R24 ;  /* 0x0008001824007986 */ /* 0x000fe2000c101d04 */
[----:B------:R-:W-:Y:S05]  /*1c90*/  EXIT ;  /* 0x000000000000794d */ /* 0x000fea0003800000 */
.L_x_0:
[----:B------:R-:W-:-:S00]  /*1ca0*/  BRA `(.L_x_0) ;  /* 0xfffffffc00fc7947 */ /* 0x000fc0000383ffff */
[----:B------:R-:W-:-:S00]  /*1cb0*/  NOP ;  /* 0x0000000000007918 */ /* 0x000fc00000000000 */
        /* <DEDUP_REMOVED lines=12> */
.L_x_1:


//--------------------- .nv.constant0.triton_poi_fused_cat_19 --------------------------
	.section	.nv.constant0.triton_poi_fused_cat_19,"a",@progbits
	.sectionflags	@""
	.align	4
.nv.constant0.triton_poi_fused_cat_19:
	.zero		604
